	.target	sm_90a

	.elftype	@"ET_EXEC"


//--------------------- .note.nv.tkinfo           --------------------------
	.section	.note.nv.tkinfo,"",@"SHT_NOTE"
	.sectionflags	@"SHF_NOTE_NV_TKINFO"
	.tkinfo
        /*0018*/ 	.word	0x00000002
        /*0030*/ 	.string	""
        /*0030*/ 	.string	"ptxas"
        /*0030*/ 	.string	"Cuda compilation tools, release 13.0, V13.0.88"
        /*0030*/ 	.string	"Build cuda_13.0.r13.0/compiler.36424714_0"
        /*0030*/ 	.string	"-v  -suppress-debug-info  -lineinfo  -arch sm_90a "



//--------------------- .note.nv.cuinfo           --------------------------
	.section	.note.nv.cuinfo,"",@"SHT_NOTE"
	.sectionflags	@"SHF_NOTE_NV_CUINFO"
        /*0018*/ 	.short	0x0002
        /*001a*/ 	.short	0x005a
        /*001c*/ 	.short	0x0082
	.zero		2


//--------------------- .nv.info                  --------------------------
	.section	.nv.info,"",@"SHT_CUDA_INFO"
	.align	4


	//----- nvinfo : EIATTR_REGCOUNT
	.align		4
        /*0000*/ 	.byte	0x04, 0x2f
        /*0002*/ 	.short	(.L_1 - .L_0)
	.align		4
.L_0:
        /*0004*/ 	.word	index@(gluon_wgmma)
        /*0008*/ 	.word	0x0000003a


	//----- nvinfo : EIATTR_FRAME_SIZE
	.align		4
.L_1:
        /*000c*/ 	.byte	0x04, 0x11
        /*000e*/ 	.short	(.L_3 - .L_2)
	.align		4
.L_2:
        /*0010*/ 	.word	index@(gluon_wgmma)
        /*0014*/ 	.word	0x00000000


	//----- nvinfo : EIATTR_MIN_STACK_SIZE
	.align		4
.L_3:
        /*0018*/ 	.byte	0x04, 0x12
        /*001a*/ 	.short	(.L_5 - .L_4)
	.align		4
.L_4:
        /*001c*/ 	.word	index@(gluon_wgmma)
        /*0020*/ 	.word	0x00000000
.L_5:


//--------------------- .nv.compat                --------------------------
	.section	.nv.compat,"",@"SHT_CUDA_COMPAT_INFO"
	.align	4
        /*0000*/ 	.byte	0x02, 0x09, 0x01, 0x00, 0x02, 0x02, 0x04, 0x00, 0x02, 0x05, 0x05, 0x00, 0x03, 0x07, 0x01, 0x01
        /*0010*/ 	.byte	0x02, 0x03, 0x03, 0x00, 0x02, 0x06, 0x01, 0x00, 0x04, 0x0b, 0x08, 0x00, 0x00, 0x00, 0x00, 0x00
        /*0020*/ 	.byte	0x00, 0x00, 0x00, 0x00


//--------------------- .nv.info.gluon_wgmma      --------------------------
	.section	.nv.info.gluon_wgmma,"",@"SHT_CUDA_INFO"
	.sectionflags	@""
	.align	4


	//----- nvinfo : EIATTR_CUDA_API_VERSION
	.align		4
        /*0000*/ 	.byte	0x04, 0x37
        /*0002*/ 	.short	(.L_7 - .L_6)
.L_6:
        /*0004*/ 	.word	0x00000082


	//----- nvinfo : EIATTR_KPARAM_INFO
	.align		4
.L_7:
        /*0008*/ 	.byte	0x04, 0x17
        /*000a*/ 	.short	(.L_9 - .L_8)
.L_8:
        /*000c*/ 	.word	0x00000000
        /*0010*/ 	.short	0x000a
        /*0012*/ 	.short	0x0048
        /*0014*/ 	.byte	0x00, 0xf4, 0x21, 0x00


	//----- nvinfo : EIATTR_KPARAM_INFO
	.align		4
.L_9:
        /*0018*/ 	.byte	0x04, 0x17
        /*001a*/ 	.short	(.L_11 - .L_10)
.L_10:
        /*001c*/ 	.word	0x00000000
        /*0020*/ 	.short	0x0009
        /*0022*/ 	.short	0x0040
        /*0024*/ 	.byte	0x00, 0xf4, 0x21, 0x00


	//----- nvinfo : EIATTR_KPARAM_INFO
	.align		4
.L_11:
        /*0028*/ 	.byte	0x04, 0x17
        /*002a*/ 	.short	(.L_13 - .L_12)
.L_12:
        /*002c*/ 	.word	0x00000000
        /*0030*/ 	.short	0x0008
        /*0032*/ 	.short	0x0038
        /*0034*/ 	.byte	0x00, 0xf0, 0x21, 0x00


	//----- nvinfo : EIATTR_KPARAM_INFO
	.align		4
.L_13:
        /*0038*/ 	.byte	0x04, 0x17
        /*003a*/ 	.short	(.L_15 - .L_14)
.L_14:
        /*003c*/ 	.word	0x00000000
        /*0040*/ 	.short	0x0007
        /*0042*/ 	.short	0x0030
        /*0044*/ 	.byte	0x00, 0xf0, 0x21, 0x00


	//----- nvinfo : EIATTR_KPARAM_INFO
	.align		4
.L_15:
        /*0048*/ 	.byte	0x04, 0x17
        /*004a*/ 	.short	(.L_17 - .L_16)
.L_16:
        /*004c*/ 	.word	0x00000000
        /*0050*/ 	.short	0x0006
        /*0052*/ 	.short	0x0028
        /*0054*/ 	.byte	0x00, 0xf0, 0x21, 0x00


	//----- nvinfo : EIATTR_KPARAM_INFO
	.align		4
.L_17:
        /*0058*/ 	.byte	0x04, 0x17
        /*005a*/ 	.short	(.L_19 - .L_18)
.L_18:
        /*005c*/ 	.word	0x00000000
        /*0060*/ 	.short	0x0005
        /*0062*/ 	.short	0x0020
        /*0064*/ 	.byte	0x00, 0xf0, 0x11, 0x00


	//----- nvinfo : EIATTR_KPARAM_INFO
	.align		4
.L_19:
        /*0068*/ 	.byte	0x04, 0x17
        /*006a*/ 	.short	(.L_21 - .L_20)
.L_20:
        /*006c*/ 	.word	0x00000000
        /*0070*/ 	.short	0x0004
        /*0072*/ 	.short	0x001c
        /*0074*/ 	.byte	0x00, 0xf0, 0x11, 0x00


	//----- nvinfo : EIATTR_KPARAM_INFO
	.align		4
.L_21:
        /*0078*/ 	.byte	0x04, 0x17
        /*007a*/ 	.short	(.L_23 - .L_22)
.L_22:
        /*007c*/ 	.word	0x00000000
        /*0080*/ 	.short	0x0003
        /*0082*/ 	.short	0x0018
        /*0084*/ 	.byte	0x00, 0xf0, 0x11, 0x00


	//----- nvinfo : EIATTR_KPARAM_INFO
	.align		4
.L_23:
        /*0088*/ 	.byte	0x04, 0x17
        /*008a*/ 	.short	(.L_25 - .L_24)
.L_24:
        /*008c*/ 	.word	0x00000000
        /*0090*/ 	.short	0x0002
        /*0092*/ 	.short	0x0010
        /*0094*/ 	.byte	0x00, 0xf4, 0x21, 0x00


	//----- nvinfo : EIATTR_KPARAM_INFO
	.align		4
.L_25:
        /*0098*/ 	.byte	0x04, 0x17
        /*009a*/ 	.short	(.L_27 - .L_26)
.L_26:
        /*009c*/ 	.word	0x00000000
        /*00a0*/ 	.short	0x0001
        /*00a2*/ 	.short	0x0008
        /*00a4*/ 	.byte	0x00, 0xf4, 0x21, 0x00


	//----- nvinfo : EIATTR_KPARAM_INFO
	.align		4
.L_27:
        /*00a8*/ 	.byte	0x04, 0x17
        /*00aa*/ 	.short	(.L_29 - .L_28)
.L_28:
        /*00ac*/ 	.word	0x00000000
        /*00b0*/ 	.short	0x0000
        /*00b2*/ 	.short	0x0000
        /*00b4*/ 	.byte	0x00, 0xf4, 0x21, 0x00


	//----- nvinfo : EIATTR_SPARSE_MMA_MASK
	.align		4
.L_29:
        /*00b8*/ 	.byte	0x03, 0x50
        /*00ba*/ 	.short	0x0000


	//----- nvinfo : EIATTR_MAXREG_COUNT
	.align		4
        /*00bc*/ 	.byte	0x03, 0x1b
        /*00be*/ 	.short	0x00ff


	//----- nvinfo : EIATTR_NUM_BARRIERS
	.align		4
        /*00c0*/ 	.byte	0x02, 0x4c
        /*00c2*/ 	.byte	0x01
	.zero		1


	//----- nvinfo : EIATTR_MERCURY_ISA_VERSION
	.align		4
        /*00c4*/ 	.byte	0x03, 0x5f
        /*00c6*/ 	.short	0x0101


	//----- nvinfo : EIATTR_INT_WARP_WIDE_INSTR_OFFSETS
	.align		4
        /*00c8*/ 	.byte	0x04, 0x31
        /*00ca*/ 	.short	(.L_31 - .L_30)


	//   ....[0]....
.L_30:
        /*00cc*/ 	.word	0x00001280


	//   ....[1]....
        /*00d0*/ 	.word	0x000012a0


	//   ....[2]....
        /*00d4*/ 	.word	0x000012b0


	//   ....[3]....
        /*00d8*/ 	.word	0x00001390


	//   ....[4]....
        /*00dc*/ 	.word	0x00001650


	//   ....[5]....
        /*00e0*/ 	.word	0x00001660


	//   ....[6]....
        /*00e4*/ 	.word	0x000016d0


	//   ....[7]....
        /*00e8*/ 	.word	0x000016e0


	//   ....[8]....
        /*00ec*/ 	.word	0x00001bc0


	//   ....[9]....
        /*00f0*/ 	.word	0x00001be0


	//----- nvinfo : EIATTR_COOP_GROUP_MASK_REGIDS
	.align		4
.L_31:
        /*00f4*/ 	.byte	0x04, 0x29
        /*00f6*/ 	.short	(.L_33 - .L_32)


	//   ....[0]....
.L_32:
        /*00f8*/ 	.word	0xffffffff


	//   ....[1]....
        /*00fc*/ 	.word	0xffffffff


	//   ....[2]....
        /*0100*/ 	.word	0xffffffff


	//----- nvinfo : EIATTR_COOP_GROUP_INSTR_OFFSETS
	.align		4
.L_33:
        /*0104*/ 	.byte	0x04, 0x28
        /*0106*/ 	.short	(.L_35 - .L_34)


	//   ....[0]....
.L_34:
        /*0108*/ 	.word	0x00000140


	//   ....[1]....
        /*010c*/ 	.word	0x000006e0


	//   ....[2]....
        /*0110*/ 	.word	0x00000cb0


	//----- nvinfo : EIATTR_MBARRIER_INSTR_OFFSETS
	.align		4
.L_35:
        /*0114*/ 	.byte	0x04, 0x39
        /*0116*/ 	.short	(.L_37 - .L_36)


	//   ....[0]....
.L_36:
        /*0118*/ 	.word	0x000013f0
        /*011c*/ 	.word	0x000000ff
        /*0120*/ 	.word	0x00012000
        /*0124*/ 	.short	0x0100
        /*0126*/ 	.byte	0x10
	.zero		1


	//   ....[1]....
        /*0128*/ 	.word	0x00001410
        /*012c*/ 	.word	0x000000ff
        /*0130*/ 	.word	0x00012008
        /*0134*/ 	.short	0x0100
        /*0136*/ 	.byte	0x10
	.zero		1


	//   ....[2]....
        /*0138*/ 	.word	0x00001440
        /*013c*/ 	.word	0x000000ff
        /*0140*/ 	.word	0x00012010
        /*0144*/ 	.short	0x0100
        /*0146*/ 	.byte	0x10
	.zero		1


	//   ....[3]....
        /*0148*/ 	.word	0x00001790
        /*014c*/ 	.word	0x000000ff
        /*0150*/ 	.word	0x00012000
        /*0154*/ 	.short	0x010a
        /*0156*/ 	.byte	0x14
	.zero		1


	//   ....[4]....
        /*0158*/ 	.word	0x00001b10
        /*015c*/ 	.word	0x000000ff
        /*0160*/ 	.word	0x00012000
        /*0164*/ 	.short	0x0108
        /*0166*/ 	.byte	0x10
	.zero		1


	//   ....[5]....
        /*0168*/ 	.word	0x00001c10
        /*016c*/ 	.word	0x000000ff
        /*0170*/ 	.word	0x00012008
        /*0174*/ 	.short	0x0108
        /*0176*/ 	.byte	0x10
	.zero		1


	//   ....[6]....
        /*0178*/ 	.word	0x00001c70
        /*017c*/ 	.word	0x000000ff
        /*0180*/ 	.word	0x00012010
        /*0184*/ 	.short	0x0108
        /*0186*/ 	.byte	0x10
	.zero		1


	//   ....[7]....
        /*0188*/ 	.word	0x00001e00
        /*018c*/ 	.word	0x000000ff
        /*0190*/ 	.word	0x00012000
        /*0194*/ 	.short	0x010a
        /*0196*/ 	.byte	0x14
	.zero		1


	//----- nvinfo : EIATTR_NUM_MBARRIERS
	.align		4
.L_37:
        /*0198*/ 	.byte	0x03, 0x38
        /*019a*/ 	.short	0x0003


	//----- nvinfo : EIATTR_EXIT_INSTR_OFFSETS
	.align		4
        /*019c*/ 	.byte	0x04, 0x1c
        /*019e*/ 	.short	(.L_39 - .L_38)


	//   ....[0]....
.L_38:
        /*01a0*/ 	.word	0x00001df0


	//----- nvinfo : EIATTR_REQNTID
	.align		4
.L_39:
        /*01a4*/ 	.byte	0x04, 0x10
        /*01a6*/ 	.short	(.L_41 - .L_40)
.L_40:
        /*01a8*/ 	.word	0x00000100
        /*01ac*/ 	.word	0x00000001
        /*01b0*/ 	.word	0x00000001


	//----- nvinfo : EIATTR_CRS_STACK_SIZE
	.align		4
.L_41:
        /*01b4*/ 	.byte	0x04, 0x1e
        /*01b6*/ 	.short	(.L_43 - .L_42)
.L_42:
        /*01b8*/ 	.word	0x00000000


	//----- nvinfo : EIATTR_CBANK_PARAM_SIZE
	.align		4
.L_43:
        /*01bc*/ 	.byte	0x03, 0x19
        /*01be*/ 	.short	0x0050


	//----- nvinfo : EIATTR_PARAM_CBANK
	.align		4
        /*01c0*/ 	.byte	0x04, 0x0a
        /*01c2*/ 	.short	(.L_45 - .L_44)
	.align		4
.L_44:
        /*01c4*/ 	.word	index@(.nv.constant0.gluon_wgmma)
        /*01c8*/ 	.short	0x0210
        /*01ca*/ 	.short	0x0050


	//----- nvinfo : EIATTR_SW_WAR
	.align		4
.L_45:
        /*01cc*/ 	.byte	0x04, 0x36
        /*01ce*/ 	.short	(.L_47 - .L_46)
.L_46:
        /*01d0*/ 	.word	0x00000008
.L_47:


//--------------------- .nv.callgraph             --------------------------
	.section	.nv.callgraph,"",@"SHT_CUDA_CALLGRAPH"
	.align	4
	.sectionentsize	8
	.align		4
        /*0000*/ 	.word	0x00000000
	.align		4
        /*0004*/ 	.word	0xffffffff
	.align		4
        /*0008*/ 	.word	0x00000000
	.align		4
        /*000c*/ 	.word	0xfffffffe
	.align		4
        /*0010*/ 	.word	0x00000000
	.align		4
        /*0014*/ 	.word	0xfffffffd
	.align		4
        /*0018*/ 	.word	0x00000000
	.align		4
        /*001c*/ 	.word	0xfffffffc


//--------------------- .text.gluon_wgmma         --------------------------
	.section	.text.gluon_wgmma,"ax",@progbits
	.align	128
        .global         gluon_wgmma
        .type           gluon_wgmma,@function
        .size           gluon_wgmma,(.L_x_53 - gluon_wgmma)
        .other          gluon_wgmma,@"STO_CUDA_ENTRY STV_DEFAULT"
gluon_wgmma:
.text.gluon_wgmma:
[----:B------:R-:W-:Y:S01]  /*0000*/  LDC R1, c[0x0][0x28] ;  /* 0x00000a00ff017b82 */ /* 0x000fe20000000800 */
[----:B------:R-:W1:Y:S07]  /*0010*/  S2R R0, SR_TID.X ;  /* 0x0000000000007919 */ /* 0x000e6e0000002100 */
[----:B------:R-:W2:Y:S01]  /*0020*/  S2UR UR4, SR_CgaCtaId ;  /* 0x00000000000479c3 */ /* 0x000ea20000008800 */
[----:B------:R-:W-:Y:S01]  /*0030*/  UMOV UR16, 0x400 ;  /* 0x0000040000107882 */ /* 0x000fe20000000000 */
[----:B------:R-:W-:Y:S01]  /*0040*/  ULDC UR6, c[0x0][0xc] ;  /* 0x0000030000067ab9 */ /* 0x000fe20000000800 */
[----:B------:R-:W-:Y:S01]  /*0050*/  ULDC.64 UR28, c[0x0][0x250] ;  /* 0x00009400001c7ab9 */ /* 0x000fe20000000a00 */
[----:B------:R-:W-:Y:S04]  /*0060*/  BSSY B0, `(.L_x_0) ;  /* 0x000001e000007945 */ /* 0x000fe80003800000 */
[----:B------:R-:W3:Y:S08]  /*0070*/  LDC R9, c[0x0][0x230] ;  /* 0x00008c00ff097b82 */ /* 0x000ef00000000800 */
[----:B------:R-:W-:Y:S08]  /*0080*/  S2UR UR30, SR_CTAID.Y ;  /* 0x00000000001e79c3 */ /* 0x000ff00000002600 */
[----:B------:R-:W4:Y:S01]  /*0090*/  S2UR UR5, SR_CTAID.Z ;  /* 0x00000000000579c3 */ /* 0x000f220000002700 */
[----:B--2---:R-:W-:-:S03]  /*00a0*/  ULEA UR16, UR4, UR16, 0x18 ;  /* 0x0000001004107291 */ /* 0x004fc6000f8ec03f */
[----:B------:R-:W-:Y:S01]  /*00b0*/  ULDC UR4, c[0x0][0x10] ;  /* 0x0000040000047ab9 */ /* 0x000fe20000000800 */
[----:B-1----:R-:W-:-:S03]  /*00c0*/  LOP3.LUT R7, R0, 0xff, RZ, 0xc0, !PT ;  /* 0x000000ff00077812 */ /* 0x002fc600078ec0ff */
[----:B------:R-:W1:Y:S01]  /*00d0*/  S2UR UR31, SR_CTAID.X ;  /* 0x00000000001f79c3 */ /* 0x000e620000002500 */
[----:B---3--:R-:W-:Y:S01]  /*00e0*/  VIADD R6, R9, 0xffffffff ;  /* 0xffffffff09067836 */ /* 0x008fe20000000000 */
[C---:B------:R-:W-:Y:S02]  /*00f0*/  ISETP.GE.U32.AND P0, PT, R7.reuse, 0x20, PT ;  /* 0x000000200700780c */ /* 0x040fe40003f06070 */
[C---:B------:R-:W-:Y:S02]  /*0100*/  ISETP.NE.U32.AND P2, PT, R7.reuse, RZ, PT ;  /* 0x000000ff0700720c */ /* 0x040fe40003f45070 */
[----:B------:R-:W-:Y:S02]  /*0110*/  LEA R3, R7, UR16, 0x2 ;  /* 0x0000001007037c11 */ /* 0x000fe4000f8e10ff */
[----:B------:R-:W2:Y:S07]  /*0120*/  LDC R2, c[0x0][0x228] ;  /* 0x00008a00ff027b82 */ /* 0x000eae0000000800 */
[----:B------:R3:W-:Y:S01]  /*0130*/  @!P0 STS [R3], RZ ;  /* 0x000000ff03008388 */ /* 0x0007e20000000800 */
[----:B------:R-:W-:-:S03]  /*0140*/  NOP ;  /* 0x0000000000007918 */ /* 0x000fc60000000000 */
[----:B------:R3:W-:Y:S01]  /*0150*/  @!P2 STS [UR16+0x20], R6 ;  /* 0x00002006ff00a988 */ /* 0x0007e20008000810 */
[----:B----4-:R-:W-:-:S04]  /*0160*/  UIMAD UR4, UR5, UR4, UR30 ;  /* 0x00000004050472a4 */ /* 0x010fc8000f8e021e */
[----:B-1----:R-:W-:-:S04]  /*0170*/  UIMAD UR4, UR4, UR6, UR31 ;  /* 0x00000006040472a4 */ /* 0x002fc8000f8e021f */
[----:B------:R-:W-:Y:S01]  /*0180*/  UIMAD UR5, UR4, 0x180, URZ ;  /* 0x00000180040578a4 */ /* 0x000fe2000f8e023f */
[----:B--2---:R-:W-:Y:S02]  /*0190*/  VIADD R2, R2, 0xffffffff ;  /* 0xffffffff02027836 */ /* 0x004fe40000000000 */
[----:B------:R-:W-:Y:S01]  /*01a0*/  UMOV UR4, URZ ;  /* 0x0000003f00047c82 */ /* 0x000fe20008000000 */
[----:B------:R-:W-:-:S04]  /*01b0*/  UIADD3 UR24, UP0, UR5, UR28, URZ ;  /* 0x0000001c05187290 */ /* 0x000fc8000ff1e03f */
[----:B------:R-:W-:Y:S01]  /*01c0*/  ULEA.HI.X.SX32 UR25, UR5, UR29, 0x1, UP0 ;  /* 0x0000001d05197291 */ /* 0x000fe200080f0e3f */
[----:B---3--:R-:W-:Y:S11]  /*01d0*/  @P2 BRA `(.L_x_1) ;  /* 0x0000000000182947 */ /* 0x008ff60003800000 */
[----:B------:R-:W1:Y:S01]  /*01e0*/  LDS R4, [UR16+0x8] ;  /* 0x00000810ff047984 */ /* 0x000e620008000800 */
[----:B------:R-:W2:Y:S01]  /*01f0*/  LDC.64 R10, c[0x0][0x210] ;  /* 0x00008400ff0a7b82 */ /* 0x000ea20000000a00 */
[----:B------:R-:W-:Y:S02]  /*0200*/  IMAD.MOV.U32 R5, RZ, RZ, 0x70 ;  /* 0x00000070ff057424 */ /* 0x000fe400078e00ff */
[----:B--2---:R2:W-:Y:S03]  /*0210*/  STS.64 [UR16], R10 ;  /* 0x0000000aff007988 */ /* 0x0045e60008000a10 */
[----:B-1----:R-:W-:-:S05]  /*0220*/  LOP3.LUT R4, R4, 0x10, R5, 0xd8, !PT ;  /* 0x0000001004047812 */ /* 0x002fca00078ed805 */
[----:B------:R2:W-:Y:S02]  /*0230*/  STS [UR16+0x8], R4 ;  /* 0x00000804ff007988 */ /* 0x0005e40008000810 */
.L_x_1:
[----:B------:R-:W-:Y:S05]  /*0240*/  BSYNC B0 ;  /* 0x0000000000007941 */ /* 0x000fea0003800000 */
.L_x_0:
[----:B------:R-:W-:Y:S04]  /*0250*/  BSSY B0, `(.L_x_2) ;  /* 0x000000a000007945 */ /* 0x000fe80003800000 */
[----:B------:R-:W-:Y:S05]  /*0260*/  @P2 BRA `(.L_x_3) ;  /* 0x0000000000202947 */ /* 0x000fea0003800000 */
[----:B--2---:R-:W1:Y:S01]  /*0270*/  LDS R4, [UR16+0x34] ;  /* 0x00003410ff047984 */ /* 0x004e620008000800 */
[----:B------:R-:W-:Y:S02]  /*0280*/  IMAD.MOV.U32 R5, RZ, RZ, 0x7f000000 ;  /* 0x7f000000ff057424 */ /* 0x000fe400078e00ff */
[----:B------:R-:W-:Y:S01]  /*0290*/  @!P2 IMAD.MOV.U32 R8, RZ, RZ, 0x3f ;  /* 0x0000003fff08a424 */ /* 0x000fe200078e00ff */
[----:B------:R-:W2:Y:S02]  /*02a0*/  @!P2 LDS R11, [UR16+0x38] ;  /* 0x00003810ff0ba984 */ /* 0x000ea40008000800 */
[----:B-1----:R-:W-:Y:S02]  /*02b0*/  LOP3.LUT R4, R4, 0xff000000, R5, 0xb8, !PT ;  /* 0xff00000004047812 */ /* 0x002fe400078eb805 */
[----:B--2---:R-:W-:-:S03]  /*02c0*/  @!P2 LOP3.LUT R5, R11, 0xff, R8, 0xb8, !PT ;  /* 0x000000ff0b05a812 */ /* 0x004fc600078eb808 */
[----:B------:R1:W-:Y:S04]  /*02d0*/  STS [UR16+0x34], R4 ;  /* 0x00003404ff007988 */ /* 0x0003e80008000810 */
[----:B------:R1:W-:Y:S02]  /*02e0*/  @!P2 STS [UR16+0x38], R5 ;  /* 0x00003805ff00a988 */ /* 0x0003e40008000810 */
.L_x_3:
[----:B------:R-:W-:Y:S05]  /*02f0*/  BSYNC B0 ;  /* 0x0000000000007941 */ /* 0x000fea0003800000 */
.L_x_2:
[----:B------:R-:W-:Y:S04]  /*0300*/  BSSY B0, `(.L_x_4) ;  /* 0x000000a000007945 */ /* 0x000fe80003800000 */
[----:B------:R-:W-:Y:S05]  /*0310*/  @P2 BRA `(.L_x_5) ;  /* 0x0000000000202947 */ /* 0x000fea0003800000 */
[----:B-12---:R-:W1:Y:S01]  /*0320*/  LDS R4, [UR16+0x1c] ;  /* 0x00001c10ff047984 */ /* 0x006e620008000800 */
[----:B------:R-:W2:Y:S03]  /*0330*/  LDC.64 R12, c[0x0][0x238] ;  /* 0x00008e00ff0c7b82 */ /* 0x000ea60000000a00 */
[----:B------:R3:W-:Y:S01]  /*0340*/  STS [UR16+0x24], R2 ;  /* 0x00002402ff007988 */ /* 0x0007e20008000810 */
[--C-:B--2---:R-:W-:Y:S02]  /*0350*/  SHF.R.U32.HI R11, RZ, 0x4, R13.reuse ;  /* 0x00000004ff0b7819 */ /* 0x104fe4000001160d */
[----:B------:R-:W-:-:S05]  /*0360*/  SHF.R.U64 R5, R12, 0x4, R13 ;  /* 0x000000040c057819 */ /* 0x000fca000000120d */
[----:B------:R3:W-:Y:S01]  /*0370*/  STS [UR16+0xc], R5 ;  /* 0x00000c05ff007988 */ /* 0x0007e20008000810 */
[----:B-1----:R-:W-:-:S05]  /*0380*/  LOP3.LUT R4, R4, 0xf, R11, 0xb8, !PT ;  /* 0x0000000f04047812 */ /* 0x002fca00078eb80b */
[----:B------:R3:W-:Y:S02]  /*0390*/  STS [UR16+0x1c], R4 ;  /* 0x00001c04ff007988 */ /* 0x0007e40008000810 */
.L_x_5:
[----:B------:R-:W-:Y:S05]  /*03a0*/  BSYNC B0 ;  /* 0x0000000000007941 */ /* 0x000fea0003800000 */
.L_x_4:
[----:B------:R-:W-:Y:S04]  /*03b0*/  BSSY B1, `(.L_x_6) ;  /* 0x000001d000017945 */ /* 0x000fe80003800000 */
[----:B------:R-:W-:Y:S04]  /*03c0*/  BSSY B0, `(.L_x_7) ;  /* 0x0000018000007945 */ /* 0x000fe80003800000 */
[----:B------:R-:W-:Y:S05]  /*03d0*/  @P2 BRA `(.L_x_8) ;  /* 0x00000000001c2947 */ /* 0x000fea0003800000 */
[----:B-123--:R-:W1:Y:S02]  /*03e0*/  LDS R4, [UR16+0x34] ;  /* 0x00003410ff047984 */ /* 0x00ee640008000800 */
[----:B-1----:R-:W-:-:S05]  /*03f0*/  LOP3.LUT R4, R4, 0x7, RZ, 0xb8, !PT ;  /* 0x0000000704047812 */ /* 0x002fca00078eb8ff */
[----:B------:R1:W-:Y:S01]  /*0400*/  STS [UR16+0x34], R4 ;  /* 0x00003404ff007988 */ /* 0x0003e20008000810 */
[----:B------:R-:W-:Y:S05]  /*0410*/  @P2 BRA `(.L_x_9) ;  /* 0x00000000001c2947 */ /* 0x000fea0003800000 */
[----:B-1----:R-:W1:Y:S02]  /*0420*/  LDS R4, [UR16+0x34] ;  /* 0x00003410ff047984 */ /* 0x002e640008000800 */
[----:B-1----:R-:W-:-:S05]  /*0430*/  LOP3.LUT R4, R4, 0x38, RZ, 0xb8, !PT ;  /* 0x0000003804047812 */ /* 0x002fca00078eb8ff */
[----:B------:R4:W-:Y:S02]  /*0440*/  STS [UR16+0x34], R4 ;  /* 0x00003404ff007988 */ /* 0x0009e40008000810 */
.L_x_8:
[----:B------:R-:W-:Y:S05]  /*0450*/  @P2 BRA `(.L_x_10) ;  /* 0x00000000001c2947 */ /* 0x000fea0003800000 */
[----:B-1234-:R-:W1:Y:S02]  /*0460*/  LDS R4, [UR16+0x8] ;  /* 0x00000810ff047984 */ /* 0x01ee640008000800 */
[----:B-1----:R-:W-:-:S05]  /*0470*/  LOP3.LUT R4, R4, 0x780, RZ, 0xb8, !PT ;  /* 0x0000078004047812 */ /* 0x002fca00078eb8ff */
[----:B------:R2:W-:Y:S02]  /*0480*/  STS [UR16+0x8], R4 ;  /* 0x00000804ff007988 */ /* 0x0005e40008000810 */
.L_x_9:
[----:B------:R-:W-:Y:S05]  /*0490*/  @P2 BRA `(.L_x_11) ;  /* 0x0000000000282947 */ /* 0x000fea0003800000 */
[----:B-12---:R-:W1:Y:S02]  /*04a0*/  LDS R4, [UR16+0x8] ;  /* 0x00000810ff047984 */ /* 0x006e640008000800 */
[----:B-1----:R-:W-:-:S05]  /*04b0*/  LOP3.LUT R4, R4, 0x1800, RZ, 0xb8, !PT ;  /* 0x0000180004047812 */ /* 0x002fca00078eb8ff */
[----:B------:R5:W-:Y:S02]  /*04c0*/  STS [UR16+0x8], R4 ;  /* 0x00000804ff007988 */ /* 0x000be40008000810 */
.L_x_10:
[----:B------:R-:W-:Y:S05]  /*04d0*/  @P2 BREAK B0 ;  /* 0x0000000000002942 */ /* 0x000fea0003800000 */
[----:B------:R-:W-:Y:S05]  /*04e0*/  @P2 BRA `(.L_x_12) ;  /* 0x0000000000242947 */ /* 0x000fea0003800000 */
[----:B-1-3--:R-:W1:Y:S01]  /*04f0*/  LDS R5, [UR16+0x8] ;  /* 0x00000810ff057984 */ /* 0x00ae620008000800 */
[----:B--2-45:R-:W-:-:S05]  /*0500*/  IMAD.MOV.U32 R4, RZ, RZ, 0x6000 ;  /* 0x00006000ff047424 */ /* 0x034fca00078e00ff */
[----:B-1----:R-:W-:-:S04]  /*0510*/  LOP3.LUT R4, R5, 0x6000, R4, 0xd8, !PT ;  /* 0x0000600005047812 */ /* 0x002fc800078ed804 */
[----:B------:R-:W-:-:S05]  /*0520*/  LOP3.LUT R4, R4, 0x400000, RZ, 0xb8, !PT ;  /* 0x0040000004047812 */ /* 0x000fca00078eb8ff */
[----:B------:R3:W-:Y:S02]  /*0530*/  STS [UR16+0x8], R4 ;  /* 0x00000804ff007988 */ /* 0x0007e40008000810 */
.L_x_11:
[----:B------:R-:W-:Y:S05]  /*0540*/  BSYNC B0 ;  /* 0x0000000000007941 */ /* 0x000fea0003800000 */
.L_x_7:
[----:B-123--:R-:W1:Y:S02]  /*0550*/  @!P2 LDS R4, [UR16+0x8] ;  /* 0x00000810ff04a984 */ /* 0x00ee640008000800 */
[----:B-1----:R-:W-:-:S05]  /*0560*/  @!P2 LOP3.LUT R4, R4, 0x8000, RZ, 0xb8, !PT ;  /* 0x000080000404a812 */ /* 0x002fca00078eb8ff */
[----:B------:R1:W-:Y:S02]  /*0570*/  @!P2 STS [UR16+0x8], R4 ;  /* 0x00000804ff00a988 */ /* 0x0003e40008000810 */
.L_x_12:
[----:B------:R-:W-:Y:S05]  /*0580*/  BSYNC B1 ;  /* 0x0000000000017941 */ /* 0x000fea0003800000 */
.L_x_6:
[----:B------:R-:W-:Y:S05]  /*0590*/  WARPSYNC.ALL ;  /* 0x0000000000007948 */ /* 0x000fea0003800000 */
[----:B------:R-:W-:Y:S05]  /*05a0*/  @P0 BRA `(.L_x_13) ;  /* 0x0000000000280947 */ /* 0x000fea0003800000 */
[----:B-12345:R-:W1:Y:S01]  /*05b0*/  S2R R4, SR_LANEID ;  /* 0x0000000000047919 */ /* 0x03ee620000000000 */
[----:B------:R-:W-:Y:S05]  /*05c0*/  WARPSYNC.ALL ;  /* 0x0000000000007948 */ /* 0x000fea0003800000 */
[----:B-1----:R-:W-:-:S05]  /*05d0*/  IMAD.SHL.U32 R8, R4, 0x4, RZ ;  /* 0x0000000404087824 */ /* 0x002fca00078e00ff */
[----:B------:R-:W1:Y:S01]  /*05e0*/  LDS R11, [R8+UR16] ;  /* 0x00000010080b7984 */ /* 0x000e620008000800 */
[----:B------:R-:W-:-:S05]  /*05f0*/  IADD3 R4, P1, R8, UR24, RZ ;  /* 0x0000001808047c10 */ /* 0x000fca000ff3e0ff */
[----:B------:R-:W-:-:S05]  /*0600*/  IMAD.X R5, RZ, RZ, UR25, P1 ;  /* 0x00000019ff057e24 */ /* 0x000fca00088e06ff */
[----:B-1----:R1:W2:Y:S01]  /*0610*/  ATOMG.E.EXCH.STRONG.GPU PT, RZ, [R4], R11 ;  /* 0x0000000b04ff73a8 */ /* 0x0022a200041ee100 */
[----:B------:R-:W-:-:S04]  /*0620*/  DEPBAR {5,4,3,2,1,0} ;  /* 0x0000003f0000791a */ /* 0x000fc80000000000 */
[----:B------:R1:W-:Y:S01]  /*0630*/  UTMACCTL.IV [UR24] ;  /* 0x00000000180079b9 */ /* 0x0003e20008000000 */
[----:B------:R-:W-:Y:S01]  /*0640*/  NOP ;  /* 0x0000000000007918 */ /* 0x000fe20000000000 */
.L_x_13:
[----:B------:R-:W-:Y:S05]  /*0650*/  @P0 BRA `(.L_x_14) ;  /* 0x00000000000c0947 */ /* 0x000fea0003800000 */
[----:B------:R0:W-:Y:S01]  /*0660*/  UTMACMDFLUSH ;  /* 0x00000000000079b7 */ /* 0x0001e20000000000 */
[----:B------:R-:W-:Y:S05]  /*0670*/  @P0 BRA `(.L_x_14) ;  /* 0x0000000000040947 */ /* 0x000fea0003800000 */
[----:B------:R-:W-:-:S04]  /*0680*/  DEPBAR.LE SB0, 0x0 ;  /* 0x000080000000791a */ /* 0x000fc80000000000 */
.L_x_14:
[----:B------:R-:W-:Y:S05]  /*0690*/  WARPSYNC.ALL ;  /* 0x0000000000007948 */ /* 0x000fea0003800000 */
[----:B--2---:R-:W-:Y:S06]  /*06a0*/  BAR.SYNC.DEFER_BLOCKING 0x0 ;  /* 0x0000000000007b1d */ /* 0x004fec0000010000 */
[----:B------:R-:W-:Y:S02]  /*06b0*/  BSSY B1, `(.L_x_15) ;  /* 0x000000b000017945 */ /* 0x000fe40003800000 */
[----:B------:R-:W-:Y:S06]  /*06c0*/  BAR.SYNC.DEFER_BLOCKING 0x0 ;  /* 0x0000000000007b1d */ /* 0x000fec0000010000 */
[----:B------:R2:W-:Y:S01]  /*06d0*/  @!P0 STS [R3], RZ ;  /* 0x000000ff03008388 */ /* 0x0005e20000000800 */
[----:B------:R-:W-:Y:S01]  /*06e0*/  NOP ;  /* 0x0000000000007918 */ /* 0x000fe20000000000 */
[----:B------:R-:W-:Y:S05]  /*06f0*/  @P2 BRA `(.L_x_16) ;  /* 0x0000000000182947 */ /* 0x000fea0003800000 */
[----:B-1-345:R-:W1:Y:S01]  /*0700*/  LDS R4, [UR16+0x8] ;  /* 0x00000810ff047984 */ /* 0x03ae620008000800 */
[----:B------:R-:W3:Y:S01]  /*0710*/  LDC.64 R10, c[0x0][0x218] ;  /* 0x00008600ff0a7b82 */ /* 0x000ee20000000a00 */
[----:B------:R-:W-:Y:S02]  /*0720*/  IMAD.MOV.U32 R5, RZ, RZ, 0x70 ;  /* 0x00000070ff057424 */ /* 0x000fe400078e00ff */
[----:B---3--:R3:W-:Y:S03]  /*0730*/  STS.64 [UR16], R10 ;  /* 0x0000000aff007988 */ /* 0x0087e60008000a10 */
[----:B-1----:R-:W-:-:S05]  /*0740*/  LOP3.LUT R4, R4, 0x10, R5, 0xd8, !PT ;  /* 0x0000001004047812 */ /* 0x002fca00078ed805 */
[----:B------:R3:W-:Y:S02]  /*0750*/  STS [UR16+0x8], R4 ;  /* 0x00000804ff007988 */ /* 0x0007e40008000810 */
.L_x_16:
[----:B-1----:R-:W-:Y:S05]  /*0760*/  BSYNC B1 ;  /* 0x0000000000017941 */ /* 0x002fea0003800000 */
.L_x_15:
[----:B------:R-:W-:Y:S04]  /*0770*/  BSSY B2, `(.L_x_17) ;  /* 0x000000f000027945 */ /* 0x000fe80003800000 */
[----:B------:R-:W-:Y:S04]  /*0780*/  BSSY B1, `(.L_x_18) ;  /* 0x000000c000017945 */ /* 0x000fe80003800000 */
[----:B------:R-:W-:Y:S05]  /*0790*/  @P2 BRA `(.L_x_19) ;  /* 0x0000000000282947 */ /* 0x000fea0003800000 */
[----:B---345:R-:W1:Y:S01]  /*07a0*/  LDS R4, [UR16+0x34] ;  /* 0x00003410ff047984 */ /* 0x038e620008000800 */
[----:B------:R-:W-:Y:S01]  /*07b0*/  IMAD.MOV.U32 R5, RZ, RZ, 0x7f000000 ;  /* 0x7f000000ff057424 */ /* 0x000fe200078e00ff */
[----:B------:R-:W-:Y:S05]  /*07c0*/  @P2 BREAK B1 ;  /* 0x0000000000012942 */ /* 0x000fea0003800000 */
[----:B-1----:R-:W-:-:S05]  /*07d0*/  LOP3.LUT R4, R4, 0xff000000, R5, 0xb8, !PT ;  /* 0xff00000004047812 */ /* 0x002fca00078eb805 */
[----:B------:R1:W-:Y:S01]  /*07e0*/  STS [UR16+0x34], R4 ;  /* 0x00003404ff007988 */ /* 0x0003e20008000810 */
[----:B------:R-:W-:Y:S05]  /*07f0*/  @P2 BRA `(.L_x_20) ;  /* 0x0000000000182947 */ /* 0x000fea0003800000 */
[----:B------:R-:W3:Y:S01]  /*0800*/  LDS R5, [UR16+0x38] ;  /* 0x00003810ff057984 */ /* 0x000ee20008000800 */
[----:B-1----:R-:W-:-:S05]  /*0810*/  IMAD.MOV.U32 R4, RZ, RZ, 0x7f ;  /* 0x0000007fff047424 */ /* 0x002fca00078e00ff */
[----:B---3--:R-:W-:-:S05]  /*0820*/  LOP3.LUT R4, R5, 0xff, R4, 0xb8, !PT ;  /* 0x000000ff05047812 */ /* 0x008fca00078eb804 */
[----:B------:R1:W-:Y:S02]  /*0830*/  STS [UR16+0x38], R4 ;  /* 0x00003804ff007988 */ /* 0x0003e40008000810 */
.L_x_19:
[----:B------:R-:W-:Y:S05]  /*0840*/  BSYNC B1 ;  /* 0x0000000000017941 */ /* 0x000fea0003800000 */
.L_x_18:
[----:B------:R1:W-:Y:S02]  /*0850*/  @!P2 STS [UR16+0x20], R6 ;  /* 0x00002006ff00a988 */ /* 0x0003e40008000810 */
.L_x_20:
[----:B------:R-:W-:Y:S05]  /*0860*/  BSYNC B2 ;  /* 0x0000000000027941 */ /* 0x000fea0003800000 */
.L_x_17:
[----:B------:R-:W-:Y:S05]  /*0870*/  WARPSYNC.ALL ;  /* 0x0000000000007948 */ /* 0x000fea0003800000 */
[----:B-1----:R-:W1:Y:S01]  /*0880*/  LDC R6, c[0x0][0x22c] ;  /* 0x00008b00ff067b82 */ /* 0x002e620000000800 */
[----:B------:R-:W-:Y:S01]  /*0890*/  BSSY B2, `(.L_x_21) ;  /* 0x000000b000027945 */ /* 0x000fe20003800000 */
[----:B-1----:R-:W-:-:S03]  /*08a0*/  VIADD R6, R6, 0xffffffff ;  /* 0xffffffff06067836 */ /* 0x002fc60000000000 */
[----:B------:R-:W-:Y:S05]  /*08b0*/  @P2 BRA `(.L_x_22) ;  /* 0x0000000000202947 */ /* 0x000fea0003800000 */
[----:B---345:R-:W1:Y:S01]  /*08c0*/  LDS R4, [UR16+0x1c] ;  /* 0x00001c10ff047984 */ /* 0x038e620008000800 */
[----:B------:R-:W3:Y:S03]  /*08d0*/  LDC.64 R12, c[0x0][0x240] ;  /* 0x00009000ff0c7b82 */ /* 0x000ee60000000a00 */
[----:B------:R4:W-:Y:S01]  /*08e0*/  STS [UR16+0x24], R6 ;  /* 0x00002406ff007988 */ /* 0x0009e20008000810 */
[--C-:B---3--:R-:W-:Y:S02]  /*08f0*/  SHF.R.U32.HI R11, RZ, 0x4, R13.reuse ;  /* 0x00000004ff0b7819 */ /* 0x108fe4000001160d */
[----:B------:R-:W-:-:S05]  /*0900*/  SHF.R.U64 R5, R12, 0x4, R13 ;  /* 0x000000040c057819 */ /* 0x000fca000000120d */
[----:B------:R4:W-:Y:S01]  /*0910*/  STS [UR16+0xc], R5 ;  /* 0x00000c05ff007988 */ /* 0x0009e20008000810 */
[----:B-1----:R-:W-:-:S05]  /*0920*/  LOP3.LUT R4, R4, 0xf, R11, 0xb8, !PT ;  /* 0x0000000f04047812 */ /* 0x002fca00078eb80b */
[----:B------:R4:W-:Y:S02]  /*0930*/  STS [UR16+0x1c], R4 ;  /* 0x00001c04ff007988 */ /* 0x0009e40008000810 */
.L_x_22:
[----:B------:R-:W-:Y:S05]  /*0940*/  BSYNC B2 ;  /* 0x0000000000027941 */ /* 0x000fea0003800000 */
.L_x_21:
[----:B------:R-:W-:Y:S04]  /*0950*/  BSSY B3, `(.L_x_23) ;  /* 0x000001d000037945 */ /* 0x000fe80003800000 */
[----:B------:R-:W-:Y:S04]  /*0960*/  BSSY B2, `(.L_x_24) ;  /* 0x0000018000027945 */ /* 0x000fe80003800000 */
[----:B------:R-:W-:Y:S05]  /*0970*/  @P2 BRA `(.L_x_25) ;  /* 0x00000000001c2947 */ /* 0x000fea0003800000 */
[----:B---345:R-:W1:Y:S02]  /*0980*/  LDS R4, [UR16+0x34] ;  /* 0x00003410ff047984 */ /* 0x038e640008000800 */
[----:B-1----:R-:W-:-:S05]  /*0990*/  LOP3.LUT R4, R4, 0x7, RZ, 0xb8, !PT ;  /* 0x0000000704047812 */ /* 0x002fca00078eb8ff */
[----:B------:R1:W-:Y:S01]  /*09a0*/  STS [UR16+0x34], R4 ;  /* 0x00003404ff007988 */ /* 0x0003e20008000810 */
[----:B------:R-:W-:Y:S05]  /*09b0*/  @P2 BRA `(.L_x_26) ;  /* 0x00000000001c2947 */ /* 0x000fea0003800000 */
[----:B-1----:R-:W1:Y:S02]  /*09c0*/  LDS R4, [UR16+0x34] ;  /* 0x00003410ff047984 */ /* 0x002e640008000800 */
[----:B-1----:R-:W-:-:S05]  /*09d0*/  LOP3.LUT R4, R4, 0x38, RZ, 0xb8, !PT ;  /* 0x0000003804047812 */ /* 0x002fca00078eb8ff */
[----:B------:R1:W-:Y:S02]  /*09e0*/  STS [UR16+0x34], R4 ;  /* 0x00003404ff007988 */ /* 0x0003e40008000810 */
.L_x_25:
[----:B------:R-:W-:Y:S05]  /*09f0*/  @P2 BRA `(.L_x_27) ;  /* 0x00000000001c2947 */ /* 0x000fea0003800000 */
[----:B-1-345:R-:W1:Y:S02]  /*0a00*/  LDS R4, [UR16+0x8] ;  /* 0x00000810ff047984 */ /* 0x03ae640008000800 */
[----:B-1----:R-:W-:-:S05]  /*0a10*/  LOP3.LUT R4, R4, 0x780, RZ, 0xb8, !PT ;  /* 0x0000078004047812 */ /* 0x002fca00078eb8ff */
[----:B------:R3:W-:Y:S02]  /*0a20*/  STS [UR16+0x8], R4 ;  /* 0x00000804ff007988 */ /* 0x0007e40008000810 */
.L_x_26:
[----:B------:R-:W-:Y:S05]  /*0a30*/  @P2 BRA `(.L_x_28) ;  /* 0x0000000000282947 */ /* 0x000fea0003800000 */
[----:B-1-3--:R-:W1:Y:S02]  /*0a40*/  LDS R4, [UR16+0x8] ;  /* 0x00000810ff047984 */ /* 0x00ae640008000800 */
[----:B-1----:R-:W-:-:S05]  /*0a50*/  LOP3.LUT R4, R4, 0x1800, RZ, 0xb8, !PT ;  /* 0x0000180004047812 */ /* 0x002fca00078eb8ff */
[----:B------:R1:W-:Y:S02]  /*0a60*/  STS [UR16+0x8], R4 ;  /* 0x00000804ff007988 */ /* 0x0003e40008000810 */
.L_x_27:
[----:B------:R-:W-:Y:S05]  /*0a70*/  @P2 BREAK B2 ;  /* 0x0000000000022942 */ /* 0x000fea0003800000 */
[----:B------:R-:W-:Y:S05]  /*0a80*/  @P2 BRA `(.L_x_29) ;  /* 0x0000000000242947 */ /* 0x000fea0003800000 */
[----:B-1-345:R-:W1:Y:S01]  /*0a90*/  LDS R4, [UR16+0x8] ;  /* 0x00000810ff047984 */ /* 0x03ae620008000800 */
[----:B------:R-:W-:-:S05]  /*0aa0*/  IMAD.MOV.U32 R5, RZ, RZ, 0x6000 ;  /* 0x00006000ff057424 */ /* 0x000fca00078e00ff */
[----:B-1----:R-:W-:-:S04]  /*0ab0*/  LOP3.LUT R4, R4, 0x6000, R5, 0xd8, !PT ;  /* 0x0000600004047812 */ /* 0x002fc800078ed805 */
[----:B------:R-:W-:-:S05]  /*0ac0*/  LOP3.LUT R4, R4, 0x400000, RZ, 0xb8, !PT ;  /* 0x0040000004047812 */ /* 0x000fca00078eb8ff */
[----:B------:R4:W-:Y:S02]  /*0ad0*/  STS [UR16+0x8], R4 ;  /* 0x00000804ff007988 */ /* 0x0009e40008000810 */
.L_x_28:
[----:B------:R-:W-:Y:S05]  /*0ae0*/  BSYNC B2 ;  /* 0x0000000000027941 */ /* 0x000fea0003800000 */
.L_x_24:
[----:B-1-34-:R-:W1:Y:S02]  /*0af0*/  @!P2 LDS R4, [UR16+0x8] ;  /* 0x00000810ff04a984 */ /* 0x01ae640008000800 */
[----:B-1----:R-:W-:-:S05]  /*0b00*/  @!P2 LOP3.LUT R4, R4, 0x8000, RZ, 0xb8, !PT ;  /* 0x000080000404a812 */ /* 0x002fca00078eb8ff */
[----:B------:R1:W-:Y:S02]  /*0b10*/  @!P2 STS [UR16+0x8], R4 ;  /* 0x00000804ff00a988 */ /* 0x0003e40008000810 */
.L_x_29:
[----:B------:R-:W-:Y:S05]  /*0b20*/  BSYNC B3 ;  /* 0x0000000000037941 */ /* 0x000fea0003800000 */
.L_x_23:
[----:B------:R-:W-:Y:S05]  /*0b30*/  WARPSYNC.ALL ;  /* 0x0000000000007948 */ /* 0x000fea0003800000 */
[----:B------:R-:W-:-:S04]  /*0b40*/  UIADD3 UR27, UR5, 0x80, URZ ;  /* 0x00000080051b7890 */ /* 0x000fc8000fffe03f */
[----:B------:R-:W-:-:S04]  /*0b50*/  UIADD3 UR26, UP0, UR27, UR28, URZ ;  /* 0x0000001c1b1a7290 */ /* 0x000fc8000ff1e03f */
[----:B------:R-:W-:Y:S01]  /*0b60*/  ULEA.HI.X.SX32 UR27, UR27, UR29, 0x1, UP0 ;  /* 0x0000001d1b1b7291 */ /* 0x000fe200080f0e3f */
[----:B------:R-:W-:Y:S11]  /*0b70*/  @P0 BRA `(.L_x_30) ;  /* 0x0000000000280947 */ /* 0x000ff60003800000 */
[----:B-1-345:R-:W1:Y:S01]  /*0b80*/  S2R R4, SR_LANEID ;  /* 0x0000000000047919 */ /* 0x03ae620000000000 */
[----:B------:R-:W-:Y:S05]  /*0b90*/  WARPSYNC.ALL ;  /* 0x0000000000007948 */ /* 0x000fea0003800000 */
[----:B-1----:R-:W-:-:S05]  /*0ba0*/  IMAD.SHL.U32 R8, R4, 0x4, RZ ;  /* 0x0000000404087824 */ /* 0x002fca00078e00ff */
[----:B------:R-:W1:Y:S01]  /*0bb0*/  LDS R11, [R8+UR16] ;  /* 0x00000010080b7984 */ /* 0x000e620008000800 */
[----:B------:R-:W-:-:S05]  /*0bc0*/  IADD3 R4, P1, R8, UR26, RZ ;  /* 0x0000001a08047c10 */ /* 0x000fca000ff3e0ff */
[----:B------:R-:W-:-:S05]  /*0bd0*/  IMAD.X R5, RZ, RZ, UR27, P1 ;  /* 0x0000001bff057e24 */ /* 0x000fca00088e06ff */
[----:B-1----:R1:W3:Y:S01]  /*0be0*/  ATOMG.E.EXCH.STRONG.GPU PT, RZ, [R4], R11 ;  /* 0x0000000b04ff73a8 */ /* 0x0022e200041ee100 */
[----:B------:R-:W-:-:S04]  /*0bf0*/  DEPBAR {5,4,3,2,1,0} ;  /* 0x0000003f0000791a */ /* 0x000fc80000000000 */
[----:B------:R1:W-:Y:S01]  /*0c00*/  UTMACCTL.IV [UR26] ;  /* 0x000000001a0079b9 */ /* 0x0003e20008000000 */
[----:B------:R-:W-:Y:S01]  /*0c10*/  NOP ;  /* 0x0000000000007918 */ /* 0x000fe20000000000 */
.L_x_30:
[----:B------:R-:W-:Y:S05]  /*0c20*/  @P0 BRA `(.L_x_31) ;  /* 0x00000000000c0947 */ /* 0x000fea0003800000 */
[----:B------:R0:W-:Y:S01]  /*0c30*/  UTMACMDFLUSH ;  /* 0x00000000000079b7 */ /* 0x0001e20000000000 */
[----:B------:R-:W-:Y:S05]  /*0c40*/  @P0 BRA `(.L_x_31) ;  /* 0x0000000000040947 */ /* 0x000fea0003800000 */
[----:B------:R-:W-:-:S04]  /*0c50*/  DEPBAR.LE SB0, 0x0 ;  /* 0x000080000000791a */ /* 0x000fc80000000000 */
.L_x_31:
[----:B------:R-:W-:Y:S05]  /*0c60*/  WARPSYNC.ALL ;  /* 0x0000000000007948 */ /* 0x000fea0003800000 */
[----:B---3--:R-:W-:Y:S06]  /*0c70*/  BAR.SYNC.DEFER_BLOCKING 0x0 ;  /* 0x0000000000007b1d */ /* 0x008fec0000010000 */
[----:B------:R-:W-:Y:S02]  /*0c80*/  BSSY B3, `(.L_x_32) ;  /* 0x000000b000037945 */ /* 0x000fe40003800000 */
[----:B------:R-:W-:Y:S06]  /*0c90*/  BAR.SYNC.DEFER_BLOCKING 0x0 ;  /* 0x0000000000007b1d */ /* 0x000fec0000010000 */
[----:B------:R3:W-:Y:S01]  /*0ca0*/  @!P0 STS [R3], RZ ;  /* 0x000000ff03008388 */ /* 0x0007e20000000800 */
[----:B------:R-:W-:Y:S01]  /*0cb0*/  NOP ;  /* 0x0000000000007918 */ /* 0x000fe20000000000 */
[----:B------:R-:W-:Y:S05]  /*0cc0*/  @P2 BRA `(.L_x_33) ;  /* 0x0000000000182947 */ /* 0x000fea0003800000 */
[----:B--23--:R-:W2:Y:S01]  /*0cd0*/  LDS R3, [UR16+0x8] ;  /* 0x00000810ff037984 */ /* 0x00cea20008000800 */
[----:B-1----:R-:W1:Y:S01]  /*0ce0*/  LDC.64 R10, c[0x0][0x220] ;  /* 0x00008800ff0a7b82 */ /* 0x002e620000000a00 */
[----:B----45:R-:W-:Y:S02]  /*0cf0*/  IMAD.MOV.U32 R4, RZ, RZ, 0x70 ;  /* 0x00000070ff047424 */ /* 0x030fe400078e00ff */
[----:B-1----:R1:W-:Y:S03]  /*0d00*/  STS.64 [UR16], R10 ;  /* 0x0000000aff007988 */ /* 0x0023e60008000a10 */
[----:B--2---:R-:W-:-:S05]  /*0d10*/  LOP3.LUT R3, R3, 0x10, R4, 0xd8, !PT ;  /* 0x0000001003037812 */ /* 0x004fca00078ed804 */
[----:B------:R1:W-:Y:S02]  /*0d20*/  STS [UR16+0x8], R3 ;  /* 0x00000803ff007988 */ /* 0x0003e40008000810 */
.L_x_33:
[----:B-1----:R-:W-:Y:S05]  /*0d30*/  BSYNC B3 ;  /* 0x0000000000037941 */ /* 0x002fea0003800000 */
.L_x_32:
[----:B------:R-:W-:Y:S04]  /*0d40*/  BSSY B3, `(.L_x_34) ;  /* 0x0000033000037945 */ /* 0x000fe80003800000 */
[----:B------:R-:W-:Y:S04]  /*0d50*/  BSSY B4, `(.L_x_35) ;  /* 0x000002e000047945 */ /* 0x000fe80003800000 */
[----:B------:R-:W-:Y:S05]  /*0d60*/  @P2 BRA `(.L_x_36) ;  /* 0x0000000000242947 */ /* 0x000fea0003800000 */
[----:B--23--:R-:W1:Y:S01]  /*0d70*/  LDS R3, [UR16+0x34] ;  /* 0x00003410ff037984 */ /* 0x00ce620008000800 */
[----:B----45:R-:W-:-:S05]  /*0d80*/  IMAD.MOV.U32 R4, RZ, RZ, 0x7f000000 ;  /* 0x7f000000ff047424 */ /* 0x030fca00078e00ff */
[----:B-1----:R-:W-:-:S05]  /*0d90*/  LOP3.LUT R3, R3, 0xff000000, R4, 0xb8, !PT ;  /* 0xff00000003037812 */ /* 0x002fca00078eb804 */
[----:B------:R1:W-:Y:S01]  /*0da0*/  STS [UR16+0x34], R3 ;  /* 0x00003403ff007988 */ /* 0x0003e20008000810 */
[----:B------:R-:W-:Y:S05]  /*0db0*/  @P2 BRA `(.L_x_37) ;  /* 0x0000000000182947 */ /* 0x000fea0003800000 */
[----:B-1----:R-:W1:Y:S01]  /*0dc0*/  LDS R3, [UR16+0x38] ;  /* 0x00003810ff037984 */ /* 0x002e620008000800 */
[----:B------:R-:W-:-:S05]  /*0dd0*/  IMAD.MOV.U32 R4, RZ, RZ, 0x3f ;  /* 0x0000003fff047424 */ /* 0x000fca00078e00ff */
[----:B-1----:R-:W-:-:S05]  /*0de0*/  LOP3.LUT R3, R3, 0xff, R4, 0xb8, !PT ;  /* 0x000000ff03037812 */ /* 0x002fca00078eb804 */
[----:B------:R1:W-:Y:S02]  /*0df0*/  STS [UR16+0x38], R3 ;  /* 0x00003803ff007988 */ /* 0x0003e40008000810 */
.L_x_36:
[----:B------:R-:W-:Y:S05]  /*0e00*/  @P2 BRA `(.L_x_38) ;  /* 0x00000000000c2947 */ /* 0x000fea0003800000 */
[----:B------:R1:W-:Y:S02]  /*0e10*/  STS [UR16+0x20], R6 ;  /* 0x00002006ff007988 */ /* 0x0003e40008000810 */
.L_x_37:
[----:B------:R-:W-:Y:S05]  /*0e20*/  @P2 BRA `(.L_x_39) ;  /* 0x0000000000242947 */ /* 0x000fea0003800000 */
[----:B------:R1:W-:Y:S02]  /*0e30*/  STS [UR16+0x24], R2 ;  /* 0x00002402ff007988 */ /* 0x0003e40008000810 */
.L_x_38:
[----:B------:R-:W-:Y:S05]  /*0e40*/  @P2 BRA `(.L_x_40) ;  /* 0x00000000002c2947 */ /* 0x000fea0003800000 */
[----:B-1----:R-:W1:Y:S01]  /*0e50*/  LDS R2, [UR16+0x1c] ;  /* 0x00001c10ff027984 */ /* 0x002e620008000800 */
[----:B------:R-:W4:Y:S02]  /*0e60*/  LDC.64 R10, c[0x0][0x248] ;  /* 0x00009200ff0a7b82 */ /* 0x000f240000000a00 */
[--C-:B----4-:R-:W-:Y:S02]  /*0e70*/  SHF.R.U32.HI R5, RZ, 0x4, R11.reuse ;  /* 0x00000004ff057819 */ /* 0x110fe4000001160b */
[----:B--23--:R-:W-:-:S05]  /*0e80*/  SHF.R.U64 R3, R10, 0x4, R11 ;  /* 0x000000040a037819 */ /* 0x00cfca000000120b */
[----:B------:R2:W-:Y:S01]  /*0e90*/  STS [UR16+0xc], R3 ;  /* 0x00000c03ff007988 */ /* 0x0005e20008000810 */
[----:B-1----:R-:W-:-:S05]  /*0ea0*/  LOP3.LUT R2, R2, 0xf, R5, 0xb8, !PT ;  /* 0x0000000f02027812 */ /* 0x002fca00078eb805 */
[----:B------:R2:W-:Y:S02]  /*0eb0*/  STS [UR16+0x1c], R2 ;  /* 0x00001c02ff007988 */ /* 0x0005e40008000810 */
.L_x_39:
[----:B------:R-:W-:Y:S05]  /*0ec0*/  @P2 BRA `(.L_x_41) ;  /* 0x00000000001c2947 */ /* 0x000fea0003800000 */
[----:B--2---:R-:W2:Y:S02]  /*0ed0*/  LDS R2, [UR16+0x34] ;  /* 0x00003410ff027984 */ /* 0x004ea40008000800 */
[----:B--2---:R-:W-:-:S05]  /*0ee0*/  LOP3.LUT R2, R2, 0x7, RZ, 0xb8, !PT ;  /* 0x0000000702027812 */ /* 0x004fca00078eb8ff */
[----:B------:R2:W-:Y:S02]  /*0ef0*/  STS [UR16+0x34], R2 ;  /* 0x00003402ff007988 */ /* 0x0005e40008000810 */
.L_x_40:
[----:B------:R-:W-:Y:S05]  /*0f00*/  @P2 BRA `(.L_x_42) ;  /* 0x00000000001c2947 */ /* 0x000fea0003800000 */
[----:B-12---:R-:W1:Y:S02]  /*0f10*/  LDS R2, [UR16+0x34] ;  /* 0x00003410ff027984 */ /* 0x006e640008000800 */
[----:B-1----:R-:W-:-:S05]  /*0f20*/  LOP3.LUT R2, R2, 0x38, RZ, 0xb8, !PT ;  /* 0x0000003802027812 */ /* 0x002fca00078eb8ff */
[----:B------:R1:W-:Y:S02]  /*0f30*/  STS [UR16+0x34], R2 ;  /* 0x00003402ff007988 */ /* 0x0003e40008000810 */
.L_x_41:
[----:B------:R-:W-:Y:S05]  /*0f40*/  @P2 BRA `(.L_x_43) ;  /* 0x00000000001c2947 */ /* 0x000fea0003800000 */
[----:B-12---:R-:W1:Y:S02]  /*0f50*/  LDS R2, [UR16+0x8] ;  /* 0x00000810ff027984 */ /* 0x006e640008000800 */
[----:B-1----:R-:W-:-:S05]  /*0f60*/  LOP3.LUT R2, R2, 0x780, RZ, 0xb8, !PT ;  /* 0x0000078002027812 */ /* 0x002fca00078eb8ff */
[----:B------:R1:W-:Y:S02]  /*0f70*/  STS [UR16+0x8], R2 ;  /* 0x00000802ff007988 */ /* 0x0003e40008000810 */
.L_x_42:
[----:B------:R-:W-:Y:S05]  /*0f80*/  @P2 BRA `(.L_x_44) ;  /* 0x0000000000282947 */ /* 0x000fea0003800000 */
[----:B-12---:R-:W1:Y:S02]  /*0f90*/  LDS R2, [UR16+0x8] ;  /* 0x00000810ff027984 */ /* 0x006e640008000800 */
[----:B-1----:R-:W-:-:S05]  /*0fa0*/  LOP3.LUT R2, R2, 0x1800, RZ, 0xb8, !PT ;  /* 0x0000180002027812 */ /* 0x002fca00078eb8ff */
[----:B------:R1:W-:Y:S02]  /*0fb0*/  STS [UR16+0x8], R2 ;  /* 0x00000802ff007988 */ /* 0x0003e40008000810 */
.L_x_43:
[----:B------:R-:W-:Y:S05]  /*0fc0*/  @P2 BREAK B4 ;  /* 0x0000000000042942 */ /* 0x000fea0003800000 */
[----:B------:R-:W-:Y:S05]  /*0fd0*/  @P2 BRA `(.L_x_45) ;  /* 0x0000000000242947 */ /* 0x000fea0003800000 */
[----:B-12---:R-:W1:Y:S01]  /*0fe0*/  LDS R2, [UR16+0x8] ;  /* 0x00000810ff027984 */ /* 0x006e620008000800 */
[----:B---3--:R-:W-:-:S05]  /*0ff0*/  IMAD.MOV.U32 R3, RZ, RZ, 0x6000 ;  /* 0x00006000ff037424 */ /* 0x008fca00078e00ff */
[----:B-1----:R-:W-:-:S04]  /*1000*/  LOP3.LUT R2, R2, 0x6000, R3, 0xd8, !PT ;  /* 0x0000600002027812 */ /* 0x002fc800078ed803 */
[----:B------:R-:W-:-:S05]  /*1010*/  LOP3.LUT R2, R2, 0x400000, RZ, 0xb8, !PT ;  /* 0x0040000002027812 */ /* 0x000fca00078eb8ff */
[----:B------:R1:W-:Y:S02]  /*1020*/  STS [UR16+0x8], R2 ;  /* 0x00000802ff007988 */ /* 0x0003e40008000810 */
.L_x_44:
[----:B------:R-:W-:Y:S05]  /*1030*/  BSYNC B4 ;  /* 0x0000000000047941 */ /* 0x000fea0003800000 */
.L_x_35:
[----:B-12---:R-:W1:Y:S02]  /*1040*/  @!P2 LDS R2, [UR16+0x8] ;  /* 0x00000810ff02a984 */ /* 0x006e640008000800 */
[----:B-1----:R-:W-:-:S05]  /*1050*/  @!P2 LOP3.LUT R2, R2, 0x8000, RZ, 0xb8, !PT ;  /* 0x000080000202a812 */ /* 0x002fca00078eb8ff */
[----:B------:R1:W-:Y:S02]  /*1060*/  @!P2 STS [UR16+0x8], R2 ;  /* 0x00000802ff00a988 */ /* 0x0003e40008000810 */
.L_x_45:
[----:B------:R-:W-:Y:S05]  /*1070*/  BSYNC B3 ;  /* 0x0000000000037941 */ /* 0x000fea0003800000 */
.L_x_34:
[----:B------:R-:W-:Y:S05]  /*1080*/  WARPSYNC.ALL ;  /* 0x0000000000007948 */ /* 0x000fea0003800000 */
[----:B------:R-:W-:Y:S01]  /*1090*/  UIADD3 UR5, UR5, 0x100, URZ ;  /* 0x0000010005057890 */ /* 0x000fe2000fffe03f */
[----:B------:R-:W-:Y:S02]  /*10a0*/  ISETP.GE.AND P1, PT, R9, 0x1, PT ;  /* 0x000000010900780c */ /* 0x000fe40003f26270 */
[----:B------:R-:W-:Y:S02]  /*10b0*/  CS2R R24, SRZ ;  /* 0x0000000000187805 */ /* 0x000fe4000001ff00 */
[----:B------:R-:W-:Y:S01]  /*10c0*/  CS2R R26, SRZ ;  /* 0x00000000001a7805 */ /* 0x000fe2000001ff00 */
[----:B------:R-:W-:Y:S01]  /*10d0*/  UIADD3 UR28, UP0, UR5, UR28, URZ ;  /* 0x0000001c051c7290 */ /* 0x000fe2000ff1e03f */
[----:B------:R-:W-:-:S02]  /*10e0*/  CS2R R28, SRZ ;  /* 0x00000000001c7805 */ /* 0x000fc4000001ff00 */
[----:B------:R-:W-:Y:S01]  /*10f0*/  CS2R R30, SRZ ;  /* 0x00000000001e7805 */ /* 0x000fe2000001ff00 */
[----:B------:R-:W-:Y:S01]  /*1100*/  IMAD.MOV.U32 R32, RZ, RZ, RZ ;  /* 0x000000ffff207224 */ /* 0x000fe200078e00ff */
[----:B------:R-:W-:Y:S01]  /*1110*/  ULEA.HI.X.SX32 UR29, UR5, UR29, 0x1, UP0 ;  /* 0x0000001d051d7291 */ /* 0x000fe200080f0e3f */
[----:B------:R-:W-:Y:S11]  /*1120*/  @P0 BRA `(.L_x_46) ;  /* 0x0000000000280947 */ /* 0x000ff60003800000 */
[----:B-12---:R-:W4:Y:S01]  /*1130*/  S2R R2, SR_LANEID ;  /* 0x0000000000027919 */ /* 0x006f220000000000 */
[----:B------:R-:W-:Y:S05]  /*1140*/  WARPSYNC.ALL ;  /* 0x0000000000007948 */ /* 0x000fea0003800000 */
[----:B----45:R-:W-:-:S05]  /*1150*/  IMAD.SHL.U32 R4, R2, 0x4, RZ ;  /* 0x0000000402047824 */ /* 0x030fca00078e00ff */
[----:B------:R-:W1:Y:S01]  /*1160*/  LDS R5, [R4+UR16] ;  /* 0x0000001004057984 */ /* 0x000e620008000800 */
[----:B------:R-:W-:-:S05]  /*1170*/  IADD3 R2, P3, R4, UR28, RZ ;  /* 0x0000001c04027c10 */ /* 0x000fca000ff7e0ff */
[----:B---3--:R-:W-:-:S05]  /*1180*/  IMAD.X R3, RZ, RZ, UR29, P3 ;  /* 0x0000001dff037e24 */ /* 0x008fca00098e06ff */
[----:B-1----:R1:W2:Y:S01]  /*1190*/  ATOMG.E.EXCH.STRONG.GPU PT, RZ, [R2], R5 ;  /* 0x0000000502ff73a8 */ /* 0x0022a200041ee100 */
[----:B------:R-:W-:-:S04]  /*11a0*/  DEPBAR {5,4,3,2,1,0} ;  /* 0x0000003f0000791a */ /* 0x000fc80000000000 */
[----:B------:R1:W-:Y:S01]  /*11b0*/  UTMACCTL.IV [UR28] ;  /* 0x000000001c0079b9 */ /* 0x0003e20008000000 */
[----:B------:R-:W-:Y:S01]  /*11c0*/  NOP ;  /* 0x0000000000007918 */ /* 0x000fe20000000000 */
.L_x_46:
[----:B------:R-:W-:Y:S05]  /*11d0*/  @P0 BRA `(.L_x_47) ;  /* 0x00000000000c0947 */ /* 0x000fea0003800000 */
[----:B------:R0:W-:Y:S01]  /*11e0*/  UTMACMDFLUSH ;  /* 0x00000000000079b7 */ /* 0x0001e20000000000 */
[----:B------:R-:W-:Y:S05]  /*11f0*/  @P0 BRA `(.L_x_47) ;  /* 0x0000000000040947 */ /* 0x000fea0003800000 */
[----:B------:R-:W-:-:S04]  /*1200*/  DEPBAR.LE SB0, 0x0 ;  /* 0x000080000000791a */ /* 0x000fc80000000000 */
.L_x_47:
[----:B------:R-:W-:Y:S05]  /*1210*/  WARPSYNC.ALL ;  /* 0x0000000000007948 */ /* 0x000fea0003800000 */
[----:B--2---:R-:W-:Y:S01]  /*1220*/  BAR.SYNC.DEFER_BLOCKING 0x0 ;  /* 0x0000000000007b1d */ /* 0x004fe20000010000 */
[----:B------:R-:W-:Y:S01]  /*1230*/  USHF.L.U32 UR15, UR30, 0x7, URZ ;  /* 0x000000071e0f7899 */ /* 0x000fe2000800063f */
[----:B------:R-:W-:Y:S01]  /*1240*/  IMAD.MOV.U32 R33, RZ, RZ, RZ ;  /* 0x000000ffff217224 */ /* 0x000fe200078e00ff */
[----:B------:R-:W-:Y:S02]  /*1250*/  CS2R R34, SRZ ;  /* 0x0000000000227805 */ /* 0x000fe4000001ff00 */
[----:B------:R-:W-:-:S02]  /*1260*/  CS2R R36, SRZ ;  /* 0x0000000000247805 */ /* 0x000fc4000001ff00 */
[----:B------:R-:W-:Y:S01]  /*1270*/  CS2R R38, SRZ ;  /* 0x0000000000267805 */ /* 0x000fe2000001ff00 */
[----:B------:R-:W-:Y:S01]  /*1280*/  VOTEU.ALL UP0, P2 ;  /* 0x00000000003f7886 */ /* 0x000fe20001000000 */
[----:B------:R-:W-:Y:S01]  /*1290*/  UMOV UR6, 0x1 ;  /* 0x0000000100067882 */ /* 0x000fe20000000000 */
[----:B------:R-:W-:Y:S01]  /*12a0*/  VOTEU.ALL UP1, P2 ;  /* 0x00000000003f7886 */ /* 0x000fe20001020000 */
[----:B------:R-:W-:Y:S01]  /*12b0*/  VOTEU.ALL UP2, P2 ;  /* 0x00000000003f7886 */ /* 0x000fe20001040000 */
[----:B------:R-:W-:Y:S01]  /*12c0*/  CS2R R40, SRZ ;  /* 0x0000000000287805 */ /* 0x000fe2000001ff00 */
[----:B------:R-:W-:-:S04]  /*12d0*/  @!UP0 UIADD3 UR8, -UR6, 0x100000, URZ ;  /* 0x0010000006088890 */ /* 0x000fc8000fffe13f */
[----:B------:R-:W-:Y:S02]  /*12e0*/  @!UP0 USHF.L.U32 UR9, UR8, 0xb, URZ ;  /* 0x0000000b08098899 */ /* 0x000fe4000800063f */
[----:B------:R-:W-:Y:S01]  /*12f0*/  @!UP0 USHF.L.U32 UR8, UR8, 0x1, URZ ;  /* 0x0000000108088899 */ /* 0x000fe2000800063f */
        /* <DEDUP_REMOVED lines=9> */
[----:B------:R-:W-:Y:S01]  /*1390*/  VOTEU.ALL UP0, P2 ;  /* 0x00000000003f7886 */ /* 0x000fe20001000000 */
[----:B------:R-:W-:Y:S02]  /*13a0*/  CS2R R48, SRZ ;  /* 0x0000000000307805 */ /* 0x000fe4000001ff00 */
[----:B------:R-:W-:Y:S02]  /*13b0*/  CS2R R50, SRZ ;  /* 0x0000000000327805 */ /* 0x000fe4000001ff00 */
[----:B------:R-:W-:Y:S02]  /*13c0*/  CS2R R52, SRZ ;  /* 0x0000000000347805 */ /* 0x000fe4000001ff00 */
[----:B------:R-:W-:Y:S01]  /*13d0*/  CS2R R54, SRZ ;  /* 0x0000000000367805 */ /* 0x000fe2000001ff00 */
[----:B------:R-:W2:Y:S02]  /*13e0*/  FENCE.VIEW.ASYNC.S ;  /* 0x00000000000073c6 */ /* 0x000ea40000000000 */
[----:B--2---:R-:W2:Y:S02]  /*13f0*/  @!UP0 SYNCS.EXCH.64 URZ, [UR16+0x12000], UR8 ;  /* 0x01200008103f85b2 */ /* 0x004ea40008000100 */
[----:B--2---:R-:W-:Y:S06]  /*1400*/  BAR.SYNC.DEFER_BLOCKING 0x0 ;  /* 0x0000000000007b1d */ /* 0x004fec0000010000 */
[----:B------:R2:W4:Y:S02]  /*1410*/  @!UP1 SYNCS.EXCH.64 URZ, [UR16+0x12008], UR10 ;  /* 0x0120080a103f95b2 */ /* 0x0005240008000100 */
[----:B----4-:R-:W-:Y:S01]  /*1420*/  BAR.SYNC.DEFER_BLOCKING 0x0 ;  /* 0x0000000000007b1d */ /* 0x010fe20000010000 */
[----:B--2---:R-:W-:-:S05]  /*1430*/  USHF.L.U32 UR11, UR31, 0x6, URZ ;  /* 0x000000061f0b7899 */ /* 0x004fca000800063f */
[----:B------:R2:W4:Y:S01]  /*1440*/  @!UP2 SYNCS.EXCH.64 URZ, [UR16+0x12010], UR6 ;  /* 0x01201006103fa5b2 */ /* 0x0005220008000100 */
[----:B------:R-:W-:Y:S06]  /*1450*/  @!P1 BRA `(.L_x_48) ;  /* 0x0000000400589947 */ /* 0x000fec0003800000 */
[----:B-1----:R-:W-:Y:S02]  /*1460*/  SHF.R.U32.HI R2, RZ, 0x5, R0 ;  /* 0x00000005ff027819 */ /* 0x002fe40000011600 */
[----:B------:R-:W-:Y:S02]  /*1470*/  CS2R R24, SRZ ;  /* 0x0000000000187805 */ /* 0x000fe4000001ff00 */
[----:B------:R-:W-:Y:S02]  /*1480*/  CS2R R26, SRZ ;  /* 0x00000000001a7805 */ /* 0x000fe4000001ff00 */
[----:B------:R-:W-:Y:S02]  /*1490*/  CS2R R28, SRZ ;  /* 0x00000000001c7805 */ /* 0x000fe4000001ff00 */
[----:B------:R-:W-:Y:S02]  /*14a0*/  R2UR UR17, R2 ;  /* 0x00000000021172ca */ /* 0x000fe400000e0000 */
[----:B------:R-:W-:-:S02]  /*14b0*/  CS2R R30, SRZ ;  /* 0x00000000001e7805 */ /* 0x000fc4000001ff00 */
[----:B------:R-:W-:Y:S02]  /*14c0*/  CS2R R32, SRZ ;  /* 0x0000000000207805 */ /* 0x000fe4000001ff00 */
[----:B------:R-:W-:Y:S02]  /*14d0*/  CS2R R34, SRZ ;  /* 0x0000000000227805 */ /* 0x000fe4000001ff00 */
[----:B------:R-:W-:Y:S02]  /*14e0*/  CS2R R36, SRZ ;  /* 0x0000000000247805 */ /* 0x000fe4000001ff00 */
[----:B------:R-:W-:Y:S02]  /*14f0*/  CS2R R38, SRZ ;  /* 0x0000000000267805 */ /* 0x000fe4000001ff00 */
[----:B------:R-:W-:Y:S02]  /*1500*/  CS2R R40, SRZ ;  /* 0x0000000000287805 */ /* 0x000fe4000001ff00 */
[----:B------:R-:W-:-:S02]  /*1510*/  CS2R R42, SRZ ;  /* 0x00000000002a7805 */ /* 0x000fc4000001ff00 */
[----:B------:R-:W-:Y:S02]  /*1520*/  CS2R R44, SRZ ;  /* 0x00000000002c7805 */ /* 0x000fe4000001ff00 */
[----:B------:R-:W-:Y:S02]  /*1530*/  CS2R R46, SRZ ;  /* 0x00000000002e7805 */ /* 0x000fe4000001ff00 */
[----:B------:R-:W-:Y:S02]  /*1540*/  CS2R R48, SRZ ;  /* 0x0000000000307805 */ /* 0x000fe4000001ff00 */
[----:B------:R-:W-:Y:S02]  /*1550*/  CS2R R50, SRZ ;  /* 0x0000000000327805 */ /* 0x000fe4000001ff00 */
[----:B------:R-:W-:Y:S02]  /*1560*/  CS2R R52, SRZ ;  /* 0x0000000000347805 */ /* 0x000fe4000001ff00 */
[----:B------:R-:W-:Y:S01]  /*1570*/  CS2R R54, SRZ ;  /* 0x0000000000367805 */ /* 0x000fe2000001ff00 */
[----:B------:R-:W-:Y:S01]  /*1580*/  UMOV UR5, URZ ;  /* 0x0000003f00057c82 */ /* 0x000fe20008000000 */
[----:B------:R-:W-:-:S05]  /*1590*/  UMOV UR10, URZ ;  /* 0x0000003f000a7c82 */ /* 0x000fca0008000000 */
.L_x_50:
[----:B----4-:R-:W-:Y:S01]  /*15a0*/  BAR.SYNC.DEFER_BLOCKING 0x0 ;  /* 0x0000000000007b1d */ /* 0x010fe20000010000 */
[----:B------:R-:W-:Y:S01]  /*15b0*/  ULEA UR20, UR5, UR16, 0x3 ;  /* 0x0000001005147291 */ /* 0x000fe2000f8e183f */
[----:B------:R-:W-:Y:S01]  /*15c0*/  @!P2 IMAD.MOV.U32 R2, RZ, RZ, 0x6000 ;  /* 0x00006000ff02a424 */ /* 0x000fe200078e00ff */
[----:B------:R-:W-:Y:S01]  /*15d0*/  ELECT P0, URZ, PT ;  /* 0x00000000003f782f */ /* 0x000fe20003800000 */
[----:B------:R-:W-:-:S03]  /*15e0*/  ULEA UR8, UR5, UR16, 0xd ;  /* 0x0000001005087291 */ /* 0x000fc6000f8e683f */
[----:B------:R-:W-:Y:S02]  /*15f0*/  ISETP.LT.U32.AND P0, PT, R7, 0x20, P0 ;  /* 0x000000200700780c */ /* 0x000fe40000701070 */
[----:B------:R-:W-:Y:S01]  /*1600*/  ELECT P1, URZ, PT ;  /* 0x00000000003f782f */ /* 0x000fe20003820000 */
[----:B------:R-:W-:-:S03]  /*1610*/  UIADD3 UR8, UR8, 0xc000, URZ ;  /* 0x0000c00008087890 */ /* 0x000fc6000fffe03f */
[----:B------:R-:W-:Y:S01]  /*1620*/  ISETP.LT.U32.AND P1, PT, R7, 0x20, P1 ;  /* 0x000000200700780c */ /* 0x000fe20000f21070 */
[----:B------:R-:W-:Y:S01]  /*1630*/  ULEA UR12, UR5, UR16, 0xe ;  /* 0x00000010050c7291 */ /* 0x000fe2000f8e703f */
[----:B------:R-:W-:-:S05]  /*1640*/  UMOV UR14, UR10 ;  /* 0x0000000a000e7c82 */ /* 0x000fca0008000000 */
[----:B------:R-:W-:Y:S01]  /*1650*/  VOTEU.ANY UP0, P0 ;  /* 0x00000000003f7886 */ /* 0x000fe20000000100 */
[----:B------:R-:W-:Y:S01]  /*1660*/  VOTEU.ANY UP2, P0 ;  /* 0x00000000003f7886 */ /* 0x000fe20000040100 */
[----:B------:R1:W-:Y:S03]  /*1670*/  @!P2 SYNCS.ARRIVE.TRANS64 RZ, [UR20+0x12000], R2 ;  /* 0x01200002ffffa9a7 */ /* 0x0003e60008000014 */
[----:B------:R-:W-:Y:S01]  /*1680*/  @UP0 UIADD3 UR9, UR20, 0x12000, URZ ;  /* 0x0001200014090890 */ /* 0x000fe2000fffe03f */
[----:B--2---:R-:W-:Y:S01]  /*1690*/  @UP0 UMOV UR6, UR24 ;  /* 0x0000001800060c82 */ /* 0x004fe20008000000 */
[----:B------:R-:W-:Y:S01]  /*16a0*/  @UP0 UMOV UR7, UR25 ;  /* 0x0000001900070c82 */ /* 0x000fe20008000000 */
[----:B------:R-:W-:Y:S01]  /*16b0*/  BAR.SYNC.DEFER_BLOCKING 0x0 ;  /* 0x0000000000007b1d */ /* 0x000fe20000010000 */
[----:B-1----:R-:W-:-:S05]  /*16c0*/  IMAD.U32 R2, RZ, RZ, UR4 ;  /* 0x00000004ff027e24 */ /* 0x002fca000f8e00ff */
[----:B------:R-:W-:Y:S01]  /*16d0*/  VOTEU.ANY UP1, P1 ;  /* 0x00000000003f7886 */ /* 0x000fe20000820100 */
[----:B------:R-:W-:Y:S01]  /*16e0*/  VOTEU.ANY UP3, P1 ;  /* 0x00000000003f7886 */ /* 0x000fe20000860100 */
[----:B------:R-:W-:-:S03]  /*16f0*/  SHF.L.U32 R2, R2, 0x1f, RZ ;  /* 0x0000001f02027819 */ /* 0x000fc600000006ff */
[----:B------:R-:W-:Y:S01]  /*1700*/  @UP1 UIADD3 UR13, UR20, 0x12000, URZ ;  /* 0x00012000140d1890 */ /* 0x000fe2000fffe03f */
[----:B------:R-:W-:Y:S01]  /*1710*/  @UP1 UMOV UR18, UR26 ;  /* 0x0000001a00121c82 */ /* 0x000fe20008000000 */
[----:B------:R-:W-:Y:S01]  /*1720*/  @UP1 UMOV UR19, UR27 ;  /* 0x0000001b00131c82 */ /* 0x000fe20008000000 */
[----:B------:R1:W-:Y:S01]  /*1730*/  @UP2 UTMALDG.2D [UR8], [UR6] ;  /* 0x00000008060025b4 */ /* 0x0003e20008008000 */
[----:B------:R2:W-:Y:S06]  /*1740*/  MEMBAR.ALL.CTA ;  /* 0x0000000000007992 */ /* 0x0005ec0000008000 */
[----:B--2---:R-:W2:Y:S02]  /*1750*/  FENCE.VIEW.ASYNC.S ;  /* 0x00000000000073c6 */ /* 0x004ea40000000000 */
[----:B--2---:R-:W-:Y:S06]  /*1760*/  BAR.SYNC.DEFER_BLOCKING 0x0 ;  /* 0x0000000000007b1d */ /* 0x004fec0000010000 */
[----:B------:R1:W-:Y:S02]  /*1770*/  @UP3 UTMALDG.2D [UR12], [UR18] ;  /* 0x0000000c120035b4 */ /* 0x0003e40008008000 */
[----:B------:R-:W-:Y:S06]  /*1780*/  BAR.SYNC.DEFER_BLOCKING 0x0 ;  /* 0x0000000000007b1d */ /* 0x000fec0000010000 */
[----:B------:R-:W2:Y:S02]  /*1790*/  SYNCS.PHASECHK.TRANS64.TRYWAIT P0, [UR20+0x12000], R2 ;  /* 0x01200002ff0075a7 */ /* 0x000ea40008000154 */
[----:B-12---:R-:W-:Y:S05]  /*17a0*/  @!P0 BRA `(.L_x_49) ;  /* 0x0000000400948947 */ /* 0x006fea0003800000 */
.L_x_51:
[----:B------:R-:W-:Y:S01]  /*17b0*/  USHF.L.U32 UR6, UR17, 0x7, URZ ;  /* 0x0000000711067899 */ /* 0x000fe2000800063f */
[----:B------:R-:W-:Y:S02]  /*17c0*/  WARPGROUP.DEPBAR.LE gsb0, 0x0 ;  /* 0x00008000000079c5 */ /* 0x000fe40000010000 */
[----:B------:R-:W-:Y:S01]  /*17d0*/  USHF.R.U32.HI UR20, URZ, 0x4, UR8 ;  /* 0x000000043f147899 */ /* 0x000fe20008011608 */
[----:B------:R-:W-:Y:S01]  /*17e0*/  WARPGROUP.ARRIVE ;  /* 0x00000000000079c5 */ /* 0x000fe20000000000 */
[----:B------:R-:W-:Y:S01]  /*17f0*/  ULOP3.LUT UR6, UR6, 0x200, URZ, 0xc0, !UPT ;  /* 0x0000020006067892 */ /* 0x000fe2000f8ec03f */
[----:B------:R-:W1:Y:S01]  /*1800*/  LDC R2, c[0x0][0x230] ;  /* 0x00008c00ff027b82 */ /* 0x000e620000000800 */
[----:B------:R-:W-:Y:S02]  /*1810*/  USGXT.U32 UR20, UR20, 0xe ;  /* 0x0000000e1414789a */ /* 0x000fe40008000000 */
[----:B------:R-:W-:Y:S01]  /*1820*/  ULEA.HI UR6, UR12, UR6, URZ, 0x1c ;  /* 0x000000060c067291 */ /* 0x000fe2000f8fe03f */
[----:B------:R-:W-:Y:S01]  /*1830*/  UMOV UR21, 0x40000040 ;  /* 0x4000004000157882 */ /* 0x000fe20000000000 */
[----:B------:R-:W-:-:S02]  /*1840*/  UMOV UR23, 0x40000040 ;  /* 0x4000004000177882 */ /* 0x000fc40000000000 */
[----:B------:R-:W-:Y:S01]  /*1850*/  ULOP3.LUT UR22, UR6, 0x3fff, URZ, 0xc0, !UPT ;  /* 0x00003fff06167892 */ /* 0x000fe2000f8ec03f */
[----:B------:R-:W-:Y:S02]  /*1860*/  UMOV UR7, URZ ;  /* 0x0000003f00077c82 */ /* 0x000fe40008000000 */
[----:B------:R-:W-:Y:S01]  /*1870*/  UMOV UR6, URZ ;  /* 0x0000003f00067c82 */ /* 0x000fe20008000000 */
[----:B------:R-:W-:Y:S02]  /*1880*/  UIADD3 UR10, UR10, 0x80, URZ ;  /* 0x000000800a0a7890 */ /* 0x000fe4000fffe03f */
[----:B------:R-:W-:-:S03]  /*1890*/  UIADD3 UR5, UR5, 0x1, URZ ;  /* 0x0000000105057890 */ /* 0x000fc6000fffe03f */
[----:B------:R-:W-:Y:S01]  /*18a0*/  QGMMA.64x64x32.F32.E4M3.E4M3 R24, gdesc[UR20], R24 ;  /* 0x00e00000141879f3 */ /* 0x000fe20008700818 */
[----:B------:R-:W-:Y:S02]  /*18b0*/  UIADD3 UR20, UP0, UR20, 0x2, URZ ;  /* 0x0000000214147890 */ /* 0x000fe4000ff1e03f */
[----:B------:R-:W-:Y:S02]  /*18c0*/  UIADD3 UR22, UP1, UR22, 0x2, URZ ;  /* 0x0000000216167890 */ /* 0x000fe4000ff3e03f */
[----:B------:R-:W-:Y:S02]  /*18d0*/  UIADD3.X UR21, UR6, 0x40000040, URZ, UP0, !UPT ;  /* 0x4000004006157890 */ /* 0x000fe400087fe43f */
[----:B------:R-:W-:Y:S01]  /*18e0*/  UIADD3.X UR23, UR7, 0x40000040, URZ, UP1, !UPT ;  /* 0x4000004007177890 */ /* 0x000fe20008ffe43f */
[----:B-1----:R-:W-:Y:S01]  /*18f0*/  ISETP.LE.AND P0, PT, R2, UR10, PT ;  /* 0x0000000a02007c0c */ /* 0x002fe2000bf03270 */
[----:B------:R-:W-:Y:S02]  /*1900*/  UIADD3.64 UR32, UR20, 0x2, URZ ;  /* 0x0000000214207897 */ /* 0x000fe4000fffe03f */
[----:B------:R-:W-:-:S02]  /*1910*/  UIADD3.64 UR34, UR22, 0x2, URZ ;  /* 0x0000000216227897 */ /* 0x000fc4000fffe03f */
[----:B------:R-:W-:-:S04]  /*1920*/  UISETP.NE.U32.AND UP0, UPT, UR5, 0x3, UPT ;  /* 0x000000030500788c */ /* 0x000fc8000bf05070 */
[----:B------:R-:W-:Y:S02]  /*1930*/  USEL UR6, URZ, 0x1, UP0 ;  /* 0x000000013f067887 */ /* 0x000fe40008000000 */
[----:B------:R-:W-:Y:S02]  /*1940*/  USEL UR5, UR5, URZ, UP0 ;  /* 0x0000003f05057287 */ /* 0x000fe40008000000 */
[----:B------:R-:W-:Y:S01]  /*1950*/  ULOP3.LUT UR4, UR4, UR6, URZ, 0x3c, !UPT ;  /* 0x0000000604047292 */ /* 0x000fe2000f8e3c3f */
[----:B------:R-:W-:Y:S01]  /*1960*/  QGMMA.64x64x32.F32.E4M3.E4M3 R24, gdesc[UR20], R24 ;  /* 0x00e00000141879f3 */ /* 0x000fe20008700818 */
[----:B------:R-:W-:Y:S02]  /*1970*/  UIADD3.64 UR20, UR20, 0x4, URZ ;  /* 0x0000000414147897 */ /* 0x000fe4000fffe03f */
[----:B------:R-:W-:Y:S01]  /*1980*/  UIADD3.64 UR22, UR22, 0x4, URZ ;  /* 0x0000000416167897 */ /* 0x000fe2000fffe03f */
[----:B------:R-:W-:Y:S08]  /*1990*/  QGMMA.64x64x32.F32.E4M3.E4M3 R24, gdesc[UR32], R24 ;  /* 0x00e00000201879f3 */ /* 0x000ff00008700818 */
[----:B------:R-:W-:Y:S01]  /*19a0*/  QGMMA.64x64x32.F32.E4M3.E4M3 R24, gdesc[UR20], R24, gsb0 ;  /* 0x00e00000141879f3 */ /* 0x000fe20008000818 */
[----:B------:R-:W-:Y:S05]  /*19b0*/  @!P0 BRA `(.L_x_50) ;  /* 0xfffffff800f88947 */ /* 0x000fea000383ffff */
.L_x_48:
[----:B------:R-:W-:Y:S02]  /*19c0*/  WARPGROUP.DEPBAR.LE gsb0, 0x0 ;  /* 0x00008000000079c5 */ /* 0x000fe40000010000 */
[----:B----4-:R-:W-:Y:S01]  /*19d0*/  BAR.SYNC.DEFER_BLOCKING 0x0 ;  /* 0x0000000000007b1d */ /* 0x010fe20000010000 */
[C---:B-1----:R-:W-:Y:S01]  /*19e0*/  IMAD.SHL.U32 R2, R0.reuse, 0x40, RZ ;  /* 0x0000004000027824 */ /* 0x042fe200078e00ff */
[C---:B---3--:R-:W-:Y:S01]  /*19f0*/  LOP3.LUT R3, R0.reuse, 0x1c, RZ, 0xc0, !PT ;  /* 0x0000001c00037812 */ /* 0x048fe200078ec0ff */
[----:B-----5:R-:W-:Y:S01]  /*1a00*/  IMAD.SHL.U32 R4, R0, 0x2, RZ ;  /* 0x0000000200047824 */ /* 0x020fe200078e00ff */
[----:B------:R-:W-:Y:S02]  /*1a10*/  SHF.R.U32.HI R0, RZ, 0x1, R0 ;  /* 0x00000001ff007819 */ /* 0x000fe40000011600 */
[----:B------:R-:W-:Y:S02]  /*1a20*/  ELECT P0, URZ, PT ;  /* 0x00000000003f782f */ /* 0x000fe40003800000 */
[----:B------:R-:W-:Y:S01]  /*1a30*/  LOP3.LUT R2, R2, 0x1800, RZ, 0xc0, !PT ;  /* 0x0000180002027812 */ /* 0x000fe200078ec0ff */
[----:B------:R-:W-:Y:S01]  /*1a40*/  UMOV UR17, UR15 ;  /* 0x0000000f00117c82 */ /* 0x000fe20008000000 */
[----:B------:R-:W-:Y:S01]  /*1a50*/  LOP3.LUT R4, R4, 0x6, RZ, 0xc0, !PT ;  /* 0x0000000604047812 */ /* 0x000fe200078ec0ff */
[----:B------:R-:W-:Y:S01]  /*1a60*/  UMOV UR18, UR11 ;  /* 0x0000000b00127c82 */ /* 0x000fe20008000000 */
[----:B------:R-:W-:Y:S01]  /*1a70*/  F2FP.SATFINITE.E4M3.F32.PACK_AB_MERGE_C R24, R25, R24, RZ ;  /* 0x000000181918723e */ /* 0x000fe200048070ff */
[----:B------:R-:W-:Y:S01]  /*1a80*/  IMAD R2, R3, 0x20, R2 ;  /* 0x0000002003027824 */ /* 0x000fe200078e0202 */
[----:B------:R-:W-:Y:S01]  /*1a90*/  F2FP.SATFINITE.E4M3.F32.PACK_AB_MERGE_C R26, R27, R26, RZ ;  /* 0x0000001a1b1a723e */ /* 0x000fe200048070ff */
[----:B------:R-:W-:Y:S01]  /*1aa0*/  IMAD R3, R3, 0x4, R4 ;  /* 0x0000000403037824 */ /* 0x000fe200078e0204 */
[----:B------:R-:W-:-:S02]  /*1ab0*/  F2FP.SATFINITE.E4M3.F32.PACK_AB_MERGE_C R28, R29, R28, RZ ;  /* 0x0000001c1d1c723e */ /* 0x000fc400048070ff */
[----:B------:R-:W-:Y:S01]  /*1ac0*/  F2FP.SATFINITE.E4M3.F32.PACK_AB_MERGE_C R30, R31, R30, RZ ;  /* 0x0000001e1f1e723e */ /* 0x000fe200048070ff */
[----:B------:R-:W-:Y:S01]  /*1ad0*/  IMAD.IADD R3, R2, 0x1, R3 ;  /* 0x0000000102037824 */ /* 0x000fe200078e0203 */
[----:B------:R-:W-:Y:S02]  /*1ae0*/  F2FP.SATFINITE.E4M3.F32.PACK_AB_MERGE_C R32, R33, R32, RZ ;  /* 0x000000202120723e */ /* 0x000fe400048070ff */
[----:B------:R-:W-:Y:S02]  /*1af0*/  F2FP.SATFINITE.E4M3.F32.PACK_AB_MERGE_C R34, R35, R34, RZ ;  /* 0x000000222322723e */ /* 0x000fe400048070ff */
[----:B------:R-:W-:Y:S01]  /*1b00*/  LOP3.LUT R3, R3, 0x40, R0, 0x78, !PT ;  /* 0x0000004003037812 */ /* 0x000fe200078e7800 */
[----:B------:R-:W1:Y:S02]  /*1b10*/  @!P2 SYNCS.CCTL.IV [UR16+0x12000] ;  /* 0x01200000ff00a9b1 */ /* 0x000e640008000010 */
[----:B-1----:R-:W-:Y:S01]  /*1b20*/  BAR.SYNC.DEFER_BLOCKING 0x0 ;  /* 0x0000000000007b1d */ /* 0x002fe20000010000 */
[----:B------:R-:W-:-:S02]  /*1b30*/  F2FP.SATFINITE.E4M3.F32.PACK_AB_MERGE_C R36, R37, R36, RZ ;  /* 0x000000242524723e */ /* 0x000fc400048070ff */
[----:B------:R-:W-:Y:S02]  /*1b40*/  F2FP.SATFINITE.E4M3.F32.PACK_AB_MERGE_C R38, R39, R38, RZ ;  /* 0x000000262726723e */ /* 0x000fe400048070ff */
[----:B------:R-:W-:Y:S02]  /*1b50*/  ISETP.LT.U32.AND P0, PT, R7, 0x20, P0 ;  /* 0x000000200700780c */ /* 0x000fe40000701070 */
[----:B------:R-:W-:Y:S02]  /*1b60*/  LOP3.LUT R5, R3, 0x10, RZ, 0x3c, !PT ;  /* 0x0000001003057812 */ /* 0x000fe400078e3cff */
[----:B------:R-:W-:Y:S02]  /*1b70*/  F2FP.SATFINITE.E4M3.F32.PACK_AB_MERGE_C R40, R41, R40, RZ ;  /* 0x000000282928723e */ /* 0x000fe400048070ff */
[----:B------:R-:W-:Y:S02]  /*1b80*/  F2FP.SATFINITE.E4M3.F32.PACK_AB_MERGE_C R42, R43, R42, RZ ;  /* 0x0000002a2b2a723e */ /* 0x000fe400048070ff */
[----:B------:R-:W-:-:S02]  /*1b90*/  F2FP.SATFINITE.E4M3.F32.PACK_AB_MERGE_C R44, R45, R44, RZ ;  /* 0x0000002c2d2c723e */ /* 0x000fc400048070ff */
[----:B------:R-:W-:Y:S02]  /*1ba0*/  F2FP.SATFINITE.E4M3.F32.PACK_AB_MERGE_C R46, R47, R46, RZ ;  /* 0x0000002e2f2e723e */ /* 0x000fe400048070ff */
[----:B------:R-:W-:Y:S01]  /*1bb0*/  LOP3.LUT R7, R3, 0x20, RZ, 0x3c, !PT ;  /* 0x0000002003077812 */ /* 0x000fe200078e3cff */
[----:B------:R-:W-:Y:S01]  /*1bc0*/  VOTEU.ANY UP0, P0 ;  /* 0x00000000003f7886 */ /* 0x000fe20000000100 */
[----:B------:R-:W-:Y:S01]  /*1bd0*/  F2FP.SATFINITE.E4M3.F32.PACK_AB_MERGE_C R48, R49, R48, RZ ;  /* 0x000000303130723e */ /* 0x000fe200048070ff */
[----:B------:R-:W-:Y:S01]  /*1be0*/  VOTEU.ANY UP1, P0 ;  /* 0x00000000003f7886 */ /* 0x000fe20000020100 */
[----:B------:R-:W-:Y:S02]  /*1bf0*/  F2FP.SATFINITE.E4M3.F32.PACK_AB_MERGE_C R50, R51, R50, RZ ;  /* 0x000000323332723e */ /* 0x000fe400048070ff */
[----:B------:R-:W-:Y:S01]  /*1c00*/  F2FP.SATFINITE.E4M3.F32.PACK_AB_MERGE_C R52, R53, R52, RZ ;  /* 0x000000343534723e */ /* 0x000fe200048070ff */
[----:B------:R-:W1:Y:S02]  /*1c10*/  @!P2 SYNCS.CCTL.IV [UR16+0x12008] ;  /* 0x01200800ff00a9b1 */ /* 0x000e640008000010 */
[----:B-1----:R-:W-:Y:S01]  /*1c20*/  BAR.SYNC.DEFER_BLOCKING 0x0 ;  /* 0x0000000000007b1d */ /* 0x002fe20000010000 */
[----:B------:R-:W-:-:S02]  /*1c30*/  F2FP.SATFINITE.E4M3.F32.PACK_AB_MERGE_C R54, R55, R54, RZ ;  /* 0x000000363736723e */ /* 0x000fc400048070ff */
[----:B------:R-:W-:-:S03]  /*1c40*/  LOP3.LUT R9, R3, 0x30, RZ, 0x3c, !PT ;  /* 0x0000003003097812 */ /* 0x000fc600078e3cff */
[----:B--2---:R-:W-:Y:S01]  /*1c50*/  @UP0 UMOV UR6, UR28 ;  /* 0x0000001c00060c82 */ /* 0x004fe20008000000 */
[----:B------:R-:W-:Y:S01]  /*1c60*/  @UP0 UMOV UR7, UR29 ;  /* 0x0000001d00070c82 */ /* 0x000fe20008000000 */
[----:B------:R-:W1:Y:S02]  /*1c70*/  @!P2 SYNCS.CCTL.IV [UR16+0x12010] ;  /* 0x01201000ff00a9b1 */ /* 0x000e640008000010 */
[----:B-1----:R-:W-:Y:S04]  /*1c80*/  STS.U16 [R3+UR16], R24 ;  /* 0x0000001803007988 */ /* 0x002fe80008000410 */
[----:B------:R-:W-:Y:S04]  /*1c90*/  STS.U16 [R3+UR16+0x400], R26 ;  /* 0x0004001a03007988 */ /* 0x000fe80008000410 */
[----:B------:R-:W-:Y:S04]  /*1ca0*/  STS.U16 [R3+UR16+0x8], R28 ;  /* 0x0000081c03007988 */ /* 0x000fe80008000410 */
[----:B------:R-:W-:Y:S04]  /*1cb0*/  STS.U16 [R3+UR16+0x408], R30 ;  /* 0x0004081e03007988 */ /* 0x000fe80008000410 */
[----:B------:R-:W-:Y:S04]  /*1cc0*/  STS.U16 [R5+UR16], R32 ;  /* 0x0000002005007988 */ /* 0x000fe80008000410 */
        /* <DEDUP_REMOVED lines=10> */
[----:B------:R-:W-:Y:S01]  /*1d70*/  STS.U16 [R9+UR16+0x408], R54 ;  /* 0x0004083609007988 */ /* 0x000fe20008000410 */
[----:B------:R1:W-:Y:S06]  /*1d80*/  MEMBAR.ALL.CTA ;  /* 0x0000000000007992 */ /* 0x0003ec0000008000 */
[----:B-1----:R-:W1:Y:S02]  /*1d90*/  FENCE.VIEW.ASYNC.S ;  /* 0x00000000000073c6 */ /* 0x002e640000000000 */
[----:B-1----:R-:W-:Y:S06]  /*1da0*/  BAR.SYNC.DEFER_BLOCKING 0x0 ;  /* 0x0000000000007b1d */ /* 0x002fec0000010000 */
[----:B------:R1:W-:Y:S01]  /*1db0*/  @UP1 UTMASTG.2D [UR16], [UR6] ;  /* 0x00000010060013b5 */ /* 0x0003e20008008000 */
[----:B------:R0:W-:Y:S01]  /*1dc0*/  UTMACMDFLUSH ;  /* 0x00000000000079b7 */ /* 0x0001e20000000000 */
[----:B------:R-:W-:-:S04]  /*1dd0*/  DEPBAR.LE SB0, 0x0 ;  /* 0x000080000000791a */ /* 0x000fc80000000000 */
[----:B------:R-:W-:Y:S06]  /*1de0*/  BAR.SYNC.DEFER_BLOCKING 0x0 ;  /* 0x0000000000007b1d */ /* 0x000fec0000010000 */
[----:B-1----:R-:W-:Y:S05]  /*1df0*/  EXIT ;  /* 0x000000000000794d */ /* 0x002fea0003800000 */
.L_x_49:
[----:B------:R-:W1:Y:S02]  /*1e00*/  SYNCS.PHASECHK.TRANS64.TRYWAIT P0, [UR20+0x12000], R2 ;  /* 0x01200002ff0075a7 */ /* 0x000e640008000154 */
[----:B-1----:R-:W-:Y:S05]  /*1e10*/  @!P0 BRA `(.L_x_49) ;  /* 0xfffffffc00f88947 */ /* 0x002fea000383ffff */
[----:B------:R-:W-:Y:S05]  /*1e20*/  BRA `(.L_x_51) ;  /* 0xfffffff800607947 */ /* 0x000fea000383ffff */
.L_x_52:
[----:B------:R-:W-:-:S00]  /*1e30*/  BRA `(.L_x_52) ;  /* 0xfffffffc00fc7947 */ /* 0x000fc0000383ffff */
[----:B------:R-:W-:-:S00]  /*1e40*/  NOP ;  /* 0x0000000000007918 */ /* 0x000fc00000000000 */
        /* <DEDUP_REMOVED lines=11> */
.L_x_53:


//--------------------- .nv.shared.gluon_wgmma    --------------------------
	.section	.nv.shared.gluon_wgmma,"aw",@nobits
	.sectionflags	@""
	.align	16
	.zero		1024


//--------------------- .nv.shared.reserved.0     --------------------------
	.section	.nv.shared.reserved.0,"aw",@nobits
	.weak		__nv_reservedSMEM_offset_0_alias
	.size		__nv_reservedSMEM_offset_0_alias, 0, 0
	.other		__nv_reservedSMEM_offset_0_alias,@"STO_CUDA_RESERVED_SHARED STV_DEFAULT"
__nv_reservedSMEM_offset_0_alias:
	.zero		0


//--------------------- .nv.constant0.gluon_wgmma --------------------------
	.section	.nv.constant0.gluon_wgmma,"a",@progbits
	.sectionflags	@""
	.align	4
.nv.constant0.gluon_wgmma:
	.zero		608


//--------------------- SYMBOLS --------------------------

	.type		.nv.reservedSmem.offset0,@object
	.size		.nv.reservedSmem.offset0,0x4
